//
// Generated by NVIDIA NVVM Compiler
//
// Compiler Build ID: CL-36424714
// Cuda compilation tools, release 13.0, V13.0.88
// Based on NVVM 20.0.0
//

.version 9.0
.target sm_100
.address_size 64

	// .globl	_Z12euler_simplePfS_ff
.global .align 4 .b8 precalc_xorwow_matrix[102400];
.global .align 4 .b8 precalc_xorwow_offset_matrix[102400];
.global .align 4 .b8 mrg32k3aM1[2304];
.global .align 4 .b8 mrg32k3aM2[2304];
.global .align 4 .b8 mrg32k3aM1SubSeq[2016];
.global .align 4 .b8 mrg32k3aM2SubSeq[2016];
.global .align 4 .b8 mrg32k3aM1Seq[2304];
.global .align 4 .b8 mrg32k3aM2Seq[2304];
.const .align 8 .b8 __cr_lgamma_table[72];
// _ZZ25euler_shared_memory_usagePfS_ffE3a_s has been demoted
// _ZZ25euler_shared_memory_usagePfS_ffE3y_s has been demoted
.global .align 4 .b8 __cudart_i2opi_f[24] = {65, 144, 67, 60, 153, 149, 98, 219, 192, 221, 52, 245, 209, 87, 39, 252, 41, 21, 68, 78, 110, 131, 249, 162};

.visible .entry _Z12euler_simplePfS_ff(
	.param .u64 .ptr .align 1 _Z12euler_simplePfS_ff_param_0,
	.param .u64 .ptr .align 1 _Z12euler_simplePfS_ff_param_1,
	.param .f32 _Z12euler_simplePfS_ff_param_2,
	.param .f32 _Z12euler_simplePfS_ff_param_3
)
{
	.local .align 4 .b8 	__local_depot0[28];
	.reg .b64 	%SP;
	.reg .b64 	%SPL;
	.reg .pred 	%p<11>;
	.reg .b32 	%r<50>;
	.reg .b32 	%f<39>;
	.reg .b64 	%rd<29>;
	.reg .b64 	%fd<3>;

	mov.u64 	%SPL, __local_depot0;
	ld.param.u64 	%rd11, [_Z12euler_simplePfS_ff_param_0];
	ld.param.u64 	%rd12, [_Z12euler_simplePfS_ff_param_1];
	ld.param.f32 	%f36, [_Z12euler_simplePfS_ff_param_2];
	ld.param.f32 	%f12, [_Z12euler_simplePfS_ff_param_3];
	add.u64 	%rd1, %SPL, 0;
	mov.u32 	%r19, %ctaid.x;
	mov.u32 	%r20, %ntid.x;
	mov.u32 	%r21, %tid.x;
	mad.lo.s32 	%r1, %r19, %r20, %r21;
	setp.gt.s32 	%p1, %r1, 5119;
	@%p1 bra 	$L__BB0_11;
	cvta.to.global.u64 	%rd14, %rd11;
	mul.wide.s32 	%rd15, %r1, 4;
	add.s64 	%rd2, %rd14, %rd15;
	mul.lo.s32 	%r2, %r1, 5000;
	cvta.to.global.u64 	%rd3, %rd12;
	mov.f32 	%f37, 0f00000000;
	mov.b32 	%r45, 0;
	mov.u64 	%rd16, __cudart_i2opi_f;
$L__BB0_2:
	add.f32 	%f14, %f37, %f36;
	ld.global.f32 	%f15, [%rd2];
	div.rn.f32 	%f3, %f14, %f15;
	mul.f32 	%f16, %f3, 0f3F22F983;
	cvt.rni.s32.f32 	%r49, %f16;
	cvt.rn.f32.s32 	%f17, %r49;
	fma.rn.f32 	%f18, %f17, 0fBFC90FDA, %f3;
	fma.rn.f32 	%f19, %f17, 0fB3A22168, %f18;
	fma.rn.f32 	%f38, %f17, 0fA7C234C5, %f19;
	abs.f32 	%f5, %f3;
	setp.ltu.f32 	%p2, %f5, 0f47CE4780;
	@%p2 bra 	$L__BB0_10;
	setp.neu.f32 	%p3, %f5, 0f7F800000;
	@%p3 bra 	$L__BB0_5;
	mov.f32 	%f22, 0f00000000;
	mul.rn.f32 	%f38, %f3, %f22;
	mov.b32 	%r49, 0;
	bra.uni 	$L__BB0_10;
$L__BB0_5:
	mov.b32 	%r5, %f3;
	shl.b32 	%r24, %r5, 8;
	or.b32  	%r6, %r24, -2147483648;
	mov.b64 	%rd28, 0;
	mov.b32 	%r46, 0;
	mov.u64 	%rd26, %rd16;
	mov.u64 	%rd27, %rd1;
$L__BB0_6:
	.pragma "nounroll";
	ld.global.nc.u32 	%r25, [%rd26];
	mad.wide.u32 	%rd18, %r25, %r6, %rd28;
	shr.u64 	%rd28, %rd18, 32;
	st.local.u32 	[%rd27], %rd18;
	add.s32 	%r46, %r46, 1;
	add.s64 	%rd27, %rd27, 4;
	add.s64 	%rd26, %rd26, 4;
	setp.ne.s32 	%p4, %r46, 6;
	@%p4 bra 	$L__BB0_6;
	shr.u32 	%r26, %r5, 23;
	st.local.u32 	[%rd1+24], %rd28;
	and.b32  	%r9, %r26, 31;
	and.b32  	%r27, %r26, 224;
	add.s32 	%r28, %r27, -128;
	shr.u32 	%r29, %r28, 5;
	mul.wide.u32 	%rd19, %r29, 4;
	sub.s64 	%rd10, %rd1, %rd19;
	ld.local.u32 	%r47, [%rd10+24];
	ld.local.u32 	%r48, [%rd10+20];
	setp.eq.s32 	%p5, %r9, 0;
	@%p5 bra 	$L__BB0_9;
	shf.l.wrap.b32 	%r47, %r48, %r47, %r9;
	ld.local.u32 	%r30, [%rd10+16];
	shf.l.wrap.b32 	%r48, %r30, %r48, %r9;
$L__BB0_9:
	shr.u32 	%r31, %r47, 30;
	shf.l.wrap.b32 	%r32, %r48, %r47, 2;
	shl.b32 	%r33, %r48, 2;
	shr.u32 	%r34, %r32, 31;
	add.s32 	%r35, %r34, %r31;
	neg.s32 	%r36, %r35;
	setp.lt.s32 	%p6, %r5, 0;
	selp.b32 	%r49, %r36, %r35, %p6;
	xor.b32  	%r37, %r32, %r5;
	shr.s32 	%r38, %r32, 31;
	xor.b32  	%r39, %r38, %r32;
	xor.b32  	%r40, %r38, %r33;
	cvt.u64.u32 	%rd20, %r39;
	shl.b64 	%rd21, %rd20, 32;
	cvt.u64.u32 	%rd22, %r40;
	or.b64  	%rd23, %rd21, %rd22;
	cvt.rn.f64.s64 	%fd1, %rd23;
	mul.f64 	%fd2, %fd1, 0d3BF921FB54442D19;
	cvt.rn.f32.f64 	%f20, %fd2;
	neg.f32 	%f21, %f20;
	setp.lt.s32 	%p7, %r37, 0;
	selp.f32 	%f38, %f21, %f20, %p7;
$L__BB0_10:
	mul.rn.f32 	%f23, %f38, %f38;
	and.b32  	%r42, %r49, 1;
	setp.eq.b32 	%p8, %r42, 1;
	selp.f32 	%f24, 0f3F800000, %f38, %p8;
	fma.rn.f32 	%f25, %f23, %f24, 0f00000000;
	fma.rn.f32 	%f26, %f23, 0f37CBAC00, 0fBAB607ED;
	selp.f32 	%f27, %f26, 0fB94D4153, %p8;
	selp.f32 	%f28, 0f3D2AAABB, 0f3C0885E4, %p8;
	fma.rn.f32 	%f29, %f27, %f23, %f28;
	selp.f32 	%f30, 0fBEFFFFFF, 0fBE2AAAA8, %p8;
	fma.rn.f32 	%f31, %f29, %f23, %f30;
	fma.rn.f32 	%f32, %f31, %f25, %f24;
	and.b32  	%r43, %r49, 2;
	setp.eq.s32 	%p9, %r43, 0;
	mov.f32 	%f33, 0f00000000;
	sub.f32 	%f34, %f33, %f32;
	selp.f32 	%f35, %f32, %f34, %p9;
	fma.rn.f32 	%f36, %f12, %f35, %f36;
	add.f32 	%f37, %f12, %f37;
	add.s32 	%r44, %r45, %r2;
	mul.wide.s32 	%rd24, %r44, 4;
	add.s64 	%rd25, %rd3, %rd24;
	st.global.f32 	[%rd25], %f36;
	add.s32 	%r45, %r45, 1;
	setp.ne.s32 	%p10, %r45, 5000;
	@%p10 bra 	$L__BB0_2;
$L__BB0_11:
	ret;

}
	// .globl	_Z25euler_shared_memory_usagePfS_ff
.visible .entry _Z25euler_shared_memory_usagePfS_ff(
	.param .u64 .ptr .align 1 _Z25euler_shared_memory_usagePfS_ff_param_0,
	.param .u64 .ptr .align 1 _Z25euler_shared_memory_usagePfS_ff_param_1,
	.param .f32 _Z25euler_shared_memory_usagePfS_ff_param_2,
	.param .f32 _Z25euler_shared_memory_usagePfS_ff_param_3
)
{
	.reg .pred 	%p<2>;
	.reg .b32 	%r<10>;
	.reg .b32 	%f<63>;
	.reg .b64 	%rd<13>;
	// demoted variable
	.shared .align 4 .b8 _ZZ25euler_shared_memory_usagePfS_ffE3a_s[2048];
	// demoted variable
	.shared .align 4 .b8 _ZZ25euler_shared_memory_usagePfS_ffE3y_s[2048];
	ld.param.u64 	%rd5, [_Z25euler_shared_memory_usagePfS_ff_param_0];
	ld.param.u64 	%rd6, [_Z25euler_shared_memory_usagePfS_ff_param_1];
	ld.param.f32 	%f5, [_Z25euler_shared_memory_usagePfS_ff_param_2];
	ld.param.f32 	%f3, [_Z25euler_shared_memory_usagePfS_ff_param_3];
	cvta.to.global.u64 	%rd7, %rd6;
	cvta.to.global.u64 	%rd8, %rd5;
	mov.u32 	%r3, %ctaid.x;
	mov.u32 	%r4, %ntid.x;
	mov.u32 	%r5, %tid.x;
	mad.lo.s32 	%r6, %r3, %r4, %r5;
	mul.wide.s32 	%rd9, %r6, 4;
	add.s64 	%rd10, %rd8, %rd9;
	ld.global.f32 	%f6, [%rd10];
	shl.b32 	%r7, %r5, 2;
	mov.u32 	%r8, _ZZ25euler_shared_memory_usagePfS_ffE3a_s;
	add.s32 	%r1, %r8, %r7;
	st.shared.f32 	[%r1], %f6;
	mov.u32 	%r9, _ZZ25euler_shared_memory_usagePfS_ffE3y_s;
	add.s32 	%r2, %r9, %r7;
	st.shared.f32 	[%r2], %f5;
	bar.sync 	0;
	add.s64 	%rd1, %rd7, %rd9;
	mov.f32 	%f62, 0f00000000;
	mov.b64 	%rd12, 81920;
$L__BB1_1:
	ld.shared.f32 	%f7, [%r2];
	add.f32 	%f8, %f62, %f7;
	ld.shared.f32 	%f9, [%r1];
	div.rn.f32 	%f10, %f8, %f9;
	sin.approx.f32 	%f11, %f10;
	fma.rn.f32 	%f12, %f3, %f11, %f7;
	st.shared.f32 	[%r2], %f12;
	add.s64 	%rd11, %rd1, %rd12;
	st.global.f32 	[%rd11+-81920], %f12;
	bar.sync 	0;
	add.f32 	%f13, %f3, %f62;
	ld.shared.f32 	%f14, [%r2];
	add.f32 	%f15, %f13, %f14;
	ld.shared.f32 	%f16, [%r1];
	div.rn.f32 	%f17, %f15, %f16;
	sin.approx.f32 	%f18, %f17;
	fma.rn.f32 	%f19, %f3, %f18, %f14;
	st.shared.f32 	[%r2], %f19;
	st.global.f32 	[%rd11+-61440], %f19;
	bar.sync 	0;
	add.f32 	%f20, %f3, %f13;
	ld.shared.f32 	%f21, [%r2];
	add.f32 	%f22, %f20, %f21;
	ld.shared.f32 	%f23, [%r1];
	div.rn.f32 	%f24, %f22, %f23;
	sin.approx.f32 	%f25, %f24;
	fma.rn.f32 	%f26, %f3, %f25, %f21;
	st.shared.f32 	[%r2], %f26;
	st.global.f32 	[%rd11+-40960], %f26;
	bar.sync 	0;
	add.f32 	%f27, %f3, %f20;
	ld.shared.f32 	%f28, [%r2];
	add.f32 	%f29, %f27, %f28;
	ld.shared.f32 	%f30, [%r1];
	div.rn.f32 	%f31, %f29, %f30;
	sin.approx.f32 	%f32, %f31;
	fma.rn.f32 	%f33, %f3, %f32, %f28;
	st.shared.f32 	[%r2], %f33;
	st.global.f32 	[%rd11+-20480], %f33;
	bar.sync 	0;
	add.f32 	%f34, %f3, %f27;
	ld.shared.f32 	%f35, [%r2];
	add.f32 	%f36, %f34, %f35;
	ld.shared.f32 	%f37, [%r1];
	div.rn.f32 	%f38, %f36, %f37;
	sin.approx.f32 	%f39, %f38;
	fma.rn.f32 	%f40, %f3, %f39, %f35;
	st.shared.f32 	[%r2], %f40;
	st.global.f32 	[%rd11], %f40;
	bar.sync 	0;
	add.f32 	%f41, %f3, %f34;
	ld.shared.f32 	%f42, [%r2];
	add.f32 	%f43, %f41, %f42;
	ld.shared.f32 	%f44, [%r1];
	div.rn.f32 	%f45, %f43, %f44;
	sin.approx.f32 	%f46, %f45;
	fma.rn.f32 	%f47, %f3, %f46, %f42;
	st.shared.f32 	[%r2], %f47;
	st.global.f32 	[%rd11+20480], %f47;
	bar.sync 	0;
	add.f32 	%f48, %f3, %f41;
	ld.shared.f32 	%f49, [%r2];
	add.f32 	%f50, %f48, %f49;
	ld.shared.f32 	%f51, [%r1];
	div.rn.f32 	%f52, %f50, %f51;
	sin.approx.f32 	%f53, %f52;
	fma.rn.f32 	%f54, %f3, %f53, %f49;
	st.shared.f32 	[%r2], %f54;
	st.global.f32 	[%rd11+40960], %f54;
	bar.sync 	0;
	add.f32 	%f55, %f3, %f48;
	ld.shared.f32 	%f56, [%r2];
	add.f32 	%f57, %f55, %f56;
	ld.shared.f32 	%f58, [%r1];
	div.rn.f32 	%f59, %f57, %f58;
	sin.approx.f32 	%f60, %f59;
	fma.rn.f32 	%f61, %f3, %f60, %f56;
	st.shared.f32 	[%r2], %f61;
	st.global.f32 	[%rd11+61440], %f61;
	bar.sync 	0;
	add.f32 	%f62, %f3, %f55;
	add.s64 	%rd12, %rd12, 163840;
	setp.ne.s64 	%p1, %rd12, 102481920;
	@%p1 bra 	$L__BB1_1;
	ret;

}


// ===== COMPILED SASS (sm_100) =====

	.target	sm_100

	.elftype	@"ET_EXEC"


//--------------------- .note.nv.tkinfo           --------------------------
	.section	.note.nv.tkinfo,"",@"SHT_NOTE"
	.sectionflags	@"SHF_NOTE_NV_TKINFO"
	.tkinfo
        /*0018*/ 	.word	0x00000002
        /*0030*/ 	.string	""
        /*0030*/ 	.string	"ptxas"
        /*0030*/ 	.string	"Cuda compilation tools, release 13.0, V13.0.88"
        /*0030*/ 	.string	"Build cuda_13.0.r13.0/compiler.36424714_0"
        /*0030*/ 	.string	"-arch sm_100 -m 64 "



//--------------------- .note.nv.cuinfo           --------------------------
	.section	.note.nv.cuinfo,"",@"SHT_NOTE"
	.sectionflags	@"SHF_NOTE_NV_CUINFO"
        /*0018*/ 	.short	0x0002
        /*001a*/ 	.short	0x0064
        /*001c*/ 	.short	0x0082
	.zero		2


//--------------------- .nv.info                  --------------------------
	.section	.nv.info,"",@"SHT_CUDA_INFO"
	.align	4


	//----- nvinfo : EIATTR_REGCOUNT
	.align		4
        /*0000*/ 	.byte	0x04, 0x2f
        /*0002*/ 	.short	(.L_11 - .L_10)
	.align		4
.L_10:
        /*0004*/ 	.word	index@(_Z12euler_simplePfS_ff)
        /*0008*/ 	.word	0x00000014


	//----- nvinfo : EIATTR_FRAME_SIZE
	.align		4
.L_11:
        /*000c*/ 	.byte	0x04, 0x11
        /*000e*/ 	.short	(.L_13 - .L_12)
	.align		4
.L_12:
        /*0010*/ 	.word	index@($__internal_1_$__cuda_sm3x_div_rn_noftz_f32_slowpath)
        /*0014*/ 	.word	0x00000020


	//----- nvinfo : EIATTR_FRAME_SIZE
	.align		4
.L_13:
        /*0018*/ 	.byte	0x04, 0x11
        /*001a*/ 	.short	(.L_15 - .L_14)
	.align		4
.L_14:
        /*001c*/ 	.word	index@(_Z12euler_simplePfS_ff)
        /*0020*/ 	.word	0x00000020


	//----- nvinfo : EIATTR_REGCOUNT
	.align		4
.L_15:
        /*0024*/ 	.byte	0x04, 0x2f
        /*0026*/ 	.short	(.L_17 - .L_16)
	.align		4
.L_16:
        /*0028*/ 	.word	index@(_Z25euler_shared_memory_usagePfS_ff)
        /*002c*/ 	.word	0x00000015


	//----- nvinfo : EIATTR_FRAME_SIZE
	.align		4
.L_17:
        /*0030*/ 	.byte	0x04, 0x11
        /*0032*/ 	.short	(.L_19 - .L_18)
	.align		4
.L_18:
        /*0034*/ 	.word	index@($__internal_0_$__cuda_sm3x_div_rn_noftz_f32_slowpath)
        /*0038*/ 	.word	0x00000000


	//----- nvinfo : EIATTR_FRAME_SIZE
	.align		4
.L_19:
        /*003c*/ 	.byte	0x04, 0x11
        /*003e*/ 	.short	(.L_21 - .L_20)
	.align		4
.L_20:
        /*0040*/ 	.word	index@(_Z25euler_shared_memory_usagePfS_ff)
        /*0044*/ 	.word	0x00000000


	//----- nvinfo : EIATTR_MIN_STACK_SIZE
	.align		4
.L_21:
        /*0048*/ 	.byte	0x04, 0x12
        /*004a*/ 	.short	(.L_23 - .L_22)
	.align		4
.L_22:
        /*004c*/ 	.word	index@(_Z25euler_shared_memory_usagePfS_ff)
        /*0050*/ 	.word	0x00000000


	//----- nvinfo : EIATTR_MIN_STACK_SIZE
	.align		4
.L_23:
        /*0054*/ 	.byte	0x04, 0x12
        /*0056*/ 	.short	(.L_25 - .L_24)
	.align		4
.L_24:
        /*0058*/ 	.word	index@(_Z12euler_simplePfS_ff)
        /*005c*/ 	.word	0x00000020
.L_25:


//--------------------- .nv.compat                --------------------------
	.section	.nv.compat,"",@"SHT_CUDA_COMPAT_INFO"
	.align	4
        /*0000*/ 	.byte	0x02, 0x09, 0x00, 0x00, 0x02, 0x02, 0x01, 0x00, 0x02, 0x05, 0x05, 0x00, 0x03, 0x07, 0x01, 0x01
        /*0010*/ 	.byte	0x02, 0x03, 0x00, 0x00, 0x02, 0x06, 0x01, 0x00, 0x04, 0x0b, 0x08, 0x00, 0x01, 0x00, 0x00, 0x00
        /*0020*/ 	.byte	0x00, 0x00, 0x00, 0x00


//--------------------- .nv.info._Z25euler_shared_memory_usagePfS_ff --------------------------
	.section	.nv.info._Z25euler_shared_memory_usagePfS_ff,"",@"SHT_CUDA_INFO"
	.sectionflags	@""
	.align	4


	//----- nvinfo : EIATTR_CUDA_API_VERSION
	.align		4
        /*0000*/ 	.byte	0x04, 0x37
        /*0002*/ 	.short	(.L_27 - .L_26)
.L_26:
        /*0004*/ 	.word	0x00000082


	//----- nvinfo : EIATTR_KPARAM_INFO
	.align		4
.L_27:
        /*0008*/ 	.byte	0x04, 0x17
        /*000a*/ 	.short	(.L_29 - .L_28)
.L_28:
        /*000c*/ 	.word	0x00000000
        /*0010*/ 	.short	0x0003
        /*0012*/ 	.short	0x0014
        /*0014*/ 	.byte	0x00, 0xf0, 0x11, 0x00


	//----- nvinfo : EIATTR_KPARAM_INFO
	.align		4
.L_29:
        /*0018*/ 	.byte	0x04, 0x17
        /*001a*/ 	.short	(.L_31 - .L_30)
.L_30:
        /*001c*/ 	.word	0x00000000
        /*0020*/ 	.short	0x0002
        /*0022*/ 	.short	0x0010
        /*0024*/ 	.byte	0x00, 0xf0, 0x11, 0x00


	//----- nvinfo : EIATTR_KPARAM_INFO
	.align		4
.L_31:
        /*0028*/ 	.byte	0x04, 0x17
        /*002a*/ 	.short	(.L_33 - .L_32)
.L_32:
        /*002c*/ 	.word	0x00000000
        /*0030*/ 	.short	0x0001
        /*0032*/ 	.short	0x0008
        /*0034*/ 	.byte	0x00, 0xf5, 0x21, 0x00


	//----- nvinfo : EIATTR_KPARAM_INFO
	.align		4
.L_33:
        /*0038*/ 	.byte	0x04, 0x17
        /*003a*/ 	.short	(.L_35 - .L_34)
.L_34:
        /*003c*/ 	.word	0x00000000
        /*0040*/ 	.short	0x0000
        /*0042*/ 	.short	0x0000
        /*0044*/ 	.byte	0x00, 0xf5, 0x21, 0x00


	//----- nvinfo : EIATTR_SPARSE_MMA_MASK
	.align		4
.L_35:
        /*0048*/ 	.byte	0x03, 0x50
        /*004a*/ 	.short	0x0000


	//----- nvinfo : EIATTR_MAXREG_COUNT
	.align		4
        /*004c*/ 	.byte	0x03, 0x1b
        /*004e*/ 	.short	0x00ff


	//----- nvinfo : EIATTR_NUM_BARRIERS
	.align		4
        /*0050*/ 	.byte	0x02, 0x4c
        /*0052*/ 	.byte	0x01
	.zero		1


	//----- nvinfo : EIATTR_MERCURY_ISA_VERSION
	.align		4
        /*0054*/ 	.byte	0x03, 0x5f
        /*0056*/ 	.short	0x0101


	//----- nvinfo : EIATTR_VRC_CTA_INIT_COUNT
	.align		4
        /*0058*/ 	.byte	0x02, 0x4a
	.zero		1
	.zero		1


	//----- nvinfo : EIATTR_EXIT_INSTR_OFFSETS
	.align		4
        /*005c*/ 	.byte	0x04, 0x1c
        /*005e*/ 	.short	(.L_37 - .L_36)


	//   ....[0]....
.L_36:
        /*0060*/ 	.word	0x00000d10


	//----- nvinfo : EIATTR_CRS_STACK_SIZE
	.align		4
.L_37:
        /*0064*/ 	.byte	0x04, 0x1e
        /*0066*/ 	.short	(.L_39 - .L_38)
.L_38:
        /*0068*/ 	.word	0x00000000


	//----- nvinfo : EIATTR_CBANK_PARAM_SIZE
	.align		4
.L_39:
        /*006c*/ 	.byte	0x03, 0x19
        /*006e*/ 	.short	0x0018


	//----- nvinfo : EIATTR_PARAM_CBANK
	.align		4
        /*0070*/ 	.byte	0x04, 0x0a
        /*0072*/ 	.short	(.L_41 - .L_40)
	.align		4
.L_40:
        /*0074*/ 	.word	index@(.nv.constant0._Z25euler_shared_memory_usagePfS_ff)
        /*0078*/ 	.short	0x0380
        /*007a*/ 	.short	0x0018


	//----- nvinfo : EIATTR_SW_WAR
	.align		4
.L_41:
        /*007c*/ 	.byte	0x04, 0x36
        /*007e*/ 	.short	(.L_43 - .L_42)
.L_42:
        /*0080*/ 	.word	0x00000008
.L_43:


//--------------------- .nv.info._Z12euler_simplePfS_ff --------------------------
	.section	.nv.info._Z12euler_simplePfS_ff,"",@"SHT_CUDA_INFO"
	.sectionflags	@""
	.align	4


	//----- nvinfo : EIATTR_CUDA_API_VERSION
	.align		4
        /*0000*/ 	.byte	0x04, 0x37
        /*0002*/ 	.short	(.L_45 - .L_44)
.L_44:
        /*0004*/ 	.word	0x00000082


	//----- nvinfo : EIATTR_KPARAM_INFO
	.align		4
.L_45:
        /*0008*/ 	.byte	0x04, 0x17
        /*000a*/ 	.short	(.L_47 - .L_46)
.L_46:
        /*000c*/ 	.word	0x00000000
        /*0010*/ 	.short	0x0003
        /*0012*/ 	.short	0x0014
        /*0014*/ 	.byte	0x00, 0xf0, 0x11, 0x00


	//----- nvinfo : EIATTR_KPARAM_INFO
	.align		4
.L_47:
        /*0018*/ 	.byte	0x04, 0x17
        /*001a*/ 	.short	(.L_49 - .L_48)
.L_48:
        /*001c*/ 	.word	0x00000000
        /*0020*/ 	.short	0x0002
        /*0022*/ 	.short	0x0010
        /*0024*/ 	.byte	0x00, 0xf0, 0x11, 0x00


	//----- nvinfo : EIATTR_KPARAM_INFO
	.align		4
.L_49:
        /*0028*/ 	.byte	0x04, 0x17
        /*002a*/ 	.short	(.L_51 - .L_50)
.L_50:
        /*002c*/ 	.word	0x00000000
        /*0030*/ 	.short	0x0001
        /*0032*/ 	.short	0x0008
        /*0034*/ 	.byte	0x00, 0xf5, 0x21, 0x00


	//----- nvinfo : EIATTR_KPARAM_INFO
	.align		4
.L_51:
        /*0038*/ 	.byte	0x04, 0x17
        /*003a*/ 	.short	(.L_53 - .L_52)
.L_52:
        /*003c*/ 	.word	0x00000000
        /*0040*/ 	.short	0x0000
        /*0042*/ 	.short	0x0000
        /*0044*/ 	.byte	0x00, 0xf5, 0x21, 0x00


	//----- nvinfo : EIATTR_SPARSE_MMA_MASK
	.align		4
.L_53:
        /*0048*/ 	.byte	0x03, 0x50
        /*004a*/ 	.short	0x0000


	//----- nvinfo : EIATTR_MAXREG_COUNT
	.align		4
        /*004c*/ 	.byte	0x03, 0x1b
        /*004e*/ 	.short	0x00ff


	//----- nvinfo : EIATTR_MERCURY_ISA_VERSION
	.align		4
        /*0050*/ 	.byte	0x03, 0x5f
        /*0052*/ 	.short	0x0101


	//----- nvinfo : EIATTR_VRC_CTA_INIT_COUNT
	.align		4
        /*0054*/ 	.byte	0x02, 0x4a
	.zero		1
	.zero		1


	//----- nvinfo : EIATTR_EXIT_INSTR_OFFSETS
	.align		4
        /*0058*/ 	.byte	0x04, 0x1c
        /*005a*/ 	.short	(.L_55 - .L_54)


	//   ....[0]....
.L_54:
        /*005c*/ 	.word	0x00000070


	//   ....[1]....
        /*0060*/ 	.word	0x000007a0


	//----- nvinfo : EIATTR_CRS_STACK_SIZE
	.align		4
.L_55:
        /*0064*/ 	.byte	0x04, 0x1e
        /*0066*/ 	.short	(.L_57 - .L_56)
.L_56:
        /*0068*/ 	.word	0x00000000


	//----- nvinfo : EIATTR_CBANK_PARAM_SIZE
	.align		4
.L_57:
        /*006c*/ 	.byte	0x03, 0x19
        /*006e*/ 	.short	0x0018


	//----- nvinfo : EIATTR_PARAM_CBANK
	.align		4
        /*0070*/ 	.byte	0x04, 0x0a
        /*0072*/ 	.short	(.L_59 - .L_58)
	.align		4
.L_58:
        /*0074*/ 	.word	index@(.nv.constant0._Z12euler_simplePfS_ff)
        /*0078*/ 	.short	0x0380
        /*007a*/ 	.short	0x0018


	//----- nvinfo : EIATTR_SW_WAR
	.align		4
.L_59:
        /*007c*/ 	.byte	0x04, 0x36
        /*007e*/ 	.short	(.L_61 - .L_60)
.L_60:
        /*0080*/ 	.word	0x00000008
.L_61:


//--------------------- .nv.callgraph             --------------------------
	.section	.nv.callgraph,"",@"SHT_CUDA_CALLGRAPH"
	.align	4
	.sectionentsize	8
	.align		4
        /*0000*/ 	.word	0x00000000
	.align		4
        /*0004*/ 	.word	0xffffffff
	.align		4
        /*0008*/ 	.word	0x00000000
	.align		4
        /*000c*/ 	.word	0xfffffffe
	.align		4
        /*0010*/ 	.word	0x00000000
	.align		4
        /*0014*/ 	.word	0xfffffffd
	.align		4
        /*0018*/ 	.word	0x00000000
	.align		4
        /*001c*/ 	.word	0xfffffffc


//--------------------- .nv.constant4             --------------------------
	.section	.nv.constant4,"a",@progbits
	.align	8
	.align		8
.nv.constant4:
        /*0000*/ 	.dword	precalc_xorwow_matrix
	.align		8
        /*0008*/ 	.dword	precalc_xorwow_offset_matrix
	.align		8
        /*0010*/ 	.dword	mrg32k3aM1
	.align		8
        /*0018*/ 	.dword	mrg32k3aM2
	.align		8
        /*0020*/ 	.dword	mrg32k3aM1SubSeq
	.align		8
        /*0028*/ 	.dword	mrg32k3aM2SubSeq
	.align		8
        /*0030*/ 	.dword	mrg32k3aM1Seq
	.align		8
        /*0038*/ 	.dword	mrg32k3aM2Seq
	.align		8
        /*0040*/ 	.dword	__cudart_i2opi_f


//--------------------- .nv.constant3             --------------------------
	.section	.nv.constant3,"a",@progbits
	.align	8
.nv.constant3:
	.type		__cr_lgamma_table,@object
	.size		__cr_lgamma_table,(.L_8 - __cr_lgamma_table)
__cr_lgamma_table:
        /*0000*/ 	.byte	0x00, 0x00, 0x00, 0x00, 0x00, 0x00, 0x00, 0x00, 0x00, 0x00, 0x00, 0x00, 0x00, 0x00, 0x00, 0x00
        /*0010*/ 	.byte	0xef, 0x39, 0xfa, 0xfe, 0x42, 0x2e, 0xe6, 0x3f, 0x02, 0x20, 0x2a, 0xfa, 0x0b, 0xab, 0xfc, 0x3f
        /*0020*/ 	.byte	0xf9, 0x2c, 0x92, 0x7c, 0xa7, 0x6c, 0x09, 0x40, 0xc9, 0x79, 0x44, 0x3c, 0x64, 0x26, 0x13, 0x40
        /*0030*/ 	.byte	0xca, 0x01, 0xcf, 0x3a, 0x27, 0x51, 0x1a, 0x40, 0x30, 0xcc, 0x2d, 0xf3, 0xe1, 0x0c, 0x21, 0x40
        /*0040*/ 	.byte	0x0d, 0xb7, 0xfc, 0x82, 0x8e, 0x35, 0x25, 0x40
.L_8:


//--------------------- .text._Z25euler_shared_memory_usagePfS_ff --------------------------
	.section	.text._Z25euler_shared_memory_usagePfS_ff,"ax",@progbits
	.align	128
        .global         _Z25euler_shared_memory_usagePfS_ff
        .type           _Z25euler_shared_memory_usagePfS_ff,@function
        .size           _Z25euler_shared_memory_usagePfS_ff,(.L_x_47 - _Z25euler_shared_memory_usagePfS_ff)
        .other          _Z25euler_shared_memory_usagePfS_ff,@"STO_CUDA_ENTRY STV_DEFAULT"
_Z25euler_shared_memory_usagePfS_ff:
.text._Z25euler_shared_memory_usagePfS_ff:
[----:B------:R-:W-:Y:S01]  /*0000*/  LDC R1, c[0x0][0x37c] ;  /* 0x0000df00ff017b82 */ /* 0x000fe20000000800 */
[----:B------:R-:W0:Y:S07]  /*0010*/  S2R R2, SR_TID.X ;  /* 0x0000000000027919 */ /* 0x000e2e0000002100 */
[----:B------:R-:W0:Y:S01]  /*0020*/  S2UR UR4, SR_CTAID.X ;  /* 0x00000000000479c3 */ /* 0x000e220000002500 */
[----:B------:R-:W1:Y:S07]  /*0030*/  LDCU.64 UR8, c[0x0][0x358] ;  /* 0x00006b00ff0877ac */ /* 0x000e6e0008000a00 */
[----:B------:R-:W0:Y:S08]  /*0040*/  LDC R3, c[0x0][0x360] ;  /* 0x0000d800ff037b82 */ /* 0x000e300000000800 */
[----:B------:R-:W2:Y:S08]  /*0050*/  LDC.64 R6, c[0x0][0x380] ;  /* 0x0000e000ff067b82 */ /* 0x000eb00000000a00 */
[----:B------:R-:W3:Y:S01]  /*0060*/  S2UR UR6, SR_CgaCtaId ;  /* 0x00000000000679c3 */ /* 0x000ee20000008800 */
[----:B0-----:R-:W-:-:S07]  /*0070*/  IMAD R3, R3, UR4, R2 ;  /* 0x0000000403037c24 */ /* 0x001fce000f8e0202 */
[----:B------:R-:W0:Y:S01]  /*0080*/  LDC R5, c[0x0][0x390] ;  /* 0x0000e400ff057b82 */ /* 0x000e220000000800 */
[----:B--2---:R-:W-:-:S07]  /*0090*/  IMAD.WIDE R6, R3, 0x4, R6 ;  /* 0x0000000403067825 */ /* 0x004fce00078e0206 */
[----:B------:R-:W2:Y:S01]  /*00a0*/  LDC.64 R14, c[0x0][0x388] ;  /* 0x0000e200ff0e7b82 */ /* 0x000ea20000000a00 */
[----:B-1----:R-:W4:Y:S01]  /*00b0*/  LDG.E R7, desc[UR8][R6.64] ;  /* 0x0000000806077981 */ /* 0x002f22000c1e1900 */
[----:B------:R-:W-:Y:S01]  /*00c0*/  UMOV UR4, 0x400 ;  /* 0x0000040000047882 */ /* 0x000fe20000000000 */
[----:B------:R-:W-:Y:S01]  /*00d0*/  HFMA2 R8, -RZ, RZ, 0, 0 ;  /* 0x00000000ff087431 */ /* 0x000fe200000001ff */
[----:B------:R-:W-:Y:S02]  /*00e0*/  UIADD3 UR5, UPT, UPT, UR4, 0x800, URZ ;  /* 0x0000080004057890 */ /* 0x000fe4000fffe0ff */
[----:B---3--:R-:W-:Y:S02]  /*00f0*/  ULEA UR4, UR6, UR4, 0x18 ;  /* 0x0000000406047291 */ /* 0x008fe4000f8ec0ff */
[----:B------:R-:W-:Y:S01]  /*0100*/  ULEA UR5, UR6, UR5, 0x18 ;  /* 0x0000000506057291 */ /* 0x000fe2000f8ec0ff */
[----:B------:R-:W1:Y:S03]  /*0110*/  LDCU UR6, c[0x0][0x394] ;  /* 0x00007280ff0677ac */ /* 0x000e660008000800 */
[----:B------:R-:W-:-:S02]  /*0120*/  LEA R4, R2, UR4, 0x2 ;  /* 0x0000000402047c11 */ /* 0x000fc4000f8e10ff */
[----:B------:R-:W-:Y:S01]  /*0130*/  LEA R2, R2, UR5, 0x2 ;  /* 0x0000000502027c11 */ /* 0x000fe2000f8e10ff */
[----:B------:R-:W-:Y:S01]  /*0140*/  UMOV UR5, 0x14000 ;  /* 0x0001400000057882 */ /* 0x000fe20000000000 */
[----:B------:R-:W-:Y:S01]  /*0150*/  UMOV UR4, URZ ;  /* 0x000000ff00047c82 */ /* 0x000fe20008000000 */
[----:B--2---:R-:W-:Y:S01]  /*0160*/  IMAD.WIDE R14, R3, 0x4, R14 ;  /* 0x00000004030e7825 */ /* 0x004fe200078e020e */
[----:B----4-:R2:W-:Y:S04]  /*0170*/  STS [R4], R7 ;  /* 0x0000000704007388 */ /* 0x0105e80000000800 */
[----:B0-----:R2:W-:Y:S01]  /*0180*/  STS [R2], R5 ;  /* 0x0000000502007388 */ /* 0x0015e20000000800 */
[----:B-1----:R-:W-:Y:S06]  /*0190*/  BAR.SYNC.DEFER_BLOCKING 0x0 ;  /* 0x0000000000007b1d */ /* 0x002fec0000010000 */
.L_x_16:
[----:B------:R-:W2:Y:S01]  /*01a0*/  LDS R0, [R4] ;  /* 0x0000000004007984 */ /* 0x000ea20000000800 */
[----:B------:R-:W-:Y:S03]  /*01b0*/  BSSY.RECONVERGENT B0, `(.L_x_0) ;  /* 0x000000d000007945 */ /* 0x000fe60003800200 */
[----:B0-----:R-:W0:Y:S01]  /*01c0*/  LDS R9, [R2] ;  /* 0x0000000002097984 */ /* 0x001e220000000800 */
[----:B--2---:R-:W1:Y:S01]  /*01d0*/  MUFU.RCP R5, R0 ;  /* 0x0000000000057308 */ /* 0x004e620000001000 */
[----:B0-----:R-:W-:-:S07]  /*01e0*/  FADD R3, R9, R8 ;  /* 0x0000000809037221 */ /* 0x001fce0000000000 */
[----:B------:R-:W0:Y:S01]  /*01f0*/  FCHK P0, R3, R0 ;  /* 0x0000000003007302 */ /* 0x000e220000000000 */
[----:B-1----:R-:W-:-:S04]  /*0200*/  FFMA R6, -R0, R5, 1 ;  /* 0x3f80000000067423 */ /* 0x002fc80000000105 */
[----:B------:R-:W-:-:S04]  /*0210*/  FFMA R6, R5, R6, R5 ;  /* 0x0000000605067223 */ /* 0x000fc80000000005 */
[----:B------:R-:W-:-:S04]  /*0220*/  FFMA R5, R3, R6, RZ ;  /* 0x0000000603057223 */ /* 0x000fc800000000ff */
[----:B------:R-:W-:-:S04]  /*0230*/  FFMA R7, -R0, R5, R3 ;  /* 0x0000000500077223 */ /* 0x000fc80000000103 */
[----:B------:R-:W-:Y:S01]  /*0240*/  FFMA R5, R6, R7, R5 ;  /* 0x0000000706057223 */ /* 0x000fe20000000005 */
[----:B0-----:R-:W-:Y:S06]  /*0250*/  @!P0 BRA `(.L_x_1) ;  /* 0x0000000000088947 */ /* 0x001fec0003800000 */
[----:B------:R-:W-:-:S07]  /*0260*/  MOV R6, 0x280 ;  /* 0x0000028000067802 */ /* 0x000fce0000000f00 */
[----:B------:R-:W-:Y:S05]  /*0270*/  CALL.REL.NOINC `($__internal_0_$__cuda_sm3x_div_rn_noftz_f32_slowpath) ;  /* 0x0000000800a87944 */ /* 0x000fea0003c00000 */
.L_x_1:
[----:B------:R-:W-:Y:S05]  /*0280*/  BSYNC.RECONVERGENT B0 ;  /* 0x0000000000007941 */ /* 0x000fea0003800200 */
.L_x_0:
[----:B------:R-:W-:Y:S01]  /*0290*/  FMUL.RZ R3, R5, 0.15915493667125701904 ;  /* 0x3e22f98305037820 */ /* 0x000fe2000040c000 */
[----:B------:R-:W-:Y:S01]  /*02a0*/  IADD3 R10, P0, PT, R14, UR5, RZ ;  /* 0x000000050e0a7c10 */ /* 0x000fe2000ff1e0ff */
[----:B------:R-:W-:Y:S01]  /*02b0*/  FADD R8, R8, UR6 ;  /* 0x0000000608087e21 */ /* 0x000fe20008000000 */
[----:B------:R-:W-:Y:S01]  /*02c0*/  BSSY.RECONVERGENT B0, `(.L_x_2) ;  /* 0x0000014000007945 */ /* 0x000fe20003800200 */
[----:B------:R-:W0:Y:S01]  /*02d0*/  MUFU.SIN R0, R3 ;  /* 0x0000000300007308 */ /* 0x000e220000000400 */
[----:B------:R-:W-:Y:S01]  /*02e0*/  IADD3.X R11, PT, PT, R15, UR4, RZ, P0, !PT ;  /* 0x000000040f0b7c10 */ /* 0x000fe200087fe4ff */
[----:B0-----:R-:W-:-:S05]  /*02f0*/  FFMA R5, R0, UR6, R9 ;  /* 0x0000000600057c23 */ /* 0x001fca0008000009 */
[----:B------:R-:W-:Y:S04]  /*0300*/  STS [R2], R5 ;  /* 0x0000000502007388 */ /* 0x000fe80000000800 */
[----:B------:R-:W-:Y:S01]  /*0310*/  STG.E desc[UR8][R10.64+-0x14000], R5 ;  /* 0xfec000050a007986 */ /* 0x000fe2000c101908 */
[----:B------:R-:W-:Y:S06]  /*0320*/  BAR.SYNC.DEFER_BLOCKING 0x0 ;  /* 0x0000000000007b1d */ /* 0x000fec0000010000 */
[----:B------:R-:W0:Y:S04]  /*0330*/  LDS R0, [R4] ;  /* 0x0000000004007984 */ /* 0x000e280000000800 */
[----:B------:R-:W1:Y:S01]  /*0340*/  LDS R9, [R2] ;  /* 0x0000000002097984 */ /* 0x000e620000000800 */
[----:B0-----:R-:W0:Y:S01]  /*0350*/  MUFU.RCP R7, R0 ;  /* 0x0000000000077308 */ /* 0x001e220000001000 */
[----:B-1----:R-:W-:-:S07]  /*0360*/  FADD R3, R8, R9 ;  /* 0x0000000908037221 */ /* 0x002fce0000000000 */
[----:B------:R-:W1:Y:S01]  /*0370*/  FCHK P0, R3, R0 ;  /* 0x0000000003007302 */ /* 0x000e620000000000 */
[----:B0-----:R-:W-:-:S04]  /*0380*/  FFMA R6, -R0, R7, 1 ;  /* 0x3f80000000067423 */ /* 0x001fc80000000107 */
[----:B------:R-:W-:-:S04]  /*0390*/  FFMA R6, R7, R6, R7 ;  /* 0x0000000607067223 */ /* 0x000fc80000000007 */
[----:B------:R-:W-:-:S04]  /*03a0*/  FFMA R7, R3, R6, RZ ;  /* 0x0000000603077223 */ /* 0x000fc800000000ff */
[----:B------:R-:W-:-:S04]  /*03b0*/  FFMA R5, -R0, R7, R3 ;  /* 0x0000000700057223 */ /* 0x000fc80000000103 */
[----:B------:R-:W-:Y:S01]  /*03c0*/  FFMA R5, R6, R5, R7 ;  /* 0x0000000506057223 */ /* 0x000fe20000000007 */
[----:B-1----:R-:W-:Y:S06]  /*03d0*/  @!P0 BRA `(.L_x_3) ;  /* 0x0000000000088947 */ /* 0x002fec0003800000 */
[----:B------:R-:W-:-:S07]  /*03e0*/  MOV R6, 0x400 ;  /* 0x0000040000067802 */ /* 0x000fce0000000f00 */
[----:B------:R-:W-:Y:S05]  /*03f0*/  CALL.REL.NOINC `($__internal_0_$__cuda_sm3x_div_rn_noftz_f32_slowpath) ;  /* 0x0000000800487944 */ /* 0x000fea0003c00000 */
.L_x_3:
[----:B------:R-:W-:Y:S05]  /*0400*/  BSYNC.RECONVERGENT B0 ;  /* 0x0000000000007941 */ /* 0x000fea0003800200 */
.L_x_2:
[----:B------:R-:W-:Y:S01]  /*0410*/  FMUL.RZ R12, R5, 0.15915493667125701904 ;  /* 0x3e22f983050c7820 */ /* 0x000fe2000040c000 */
[----:B------:R-:W-:Y:S01]  /*0420*/  FADD R8, R8, UR6 ;  /* 0x0000000608087e21 */ /* 0x000fe20008000000 */
[----:B------:R-:W-:Y:S02]  /*0430*/  BSSY.RECONVERGENT B0, `(.L_x_4) ;  /* 0x0000013000007945 */ /* 0x000fe40003800200 */
[----:B------:R-:W0:Y:S02]  /*0440*/  MUFU.SIN R0, R12 ;  /* 0x0000000c00007308 */ /* 0x000e240000000400 */
        /* <DEDUP_REMOVED lines=17> */
.L_x_5:
[----:B------:R-:W-:Y:S05]  /*0560*/  BSYNC.RECONVERGENT B0 ;  /* 0x0000000000007941 */ /* 0x000fea0003800200 */
.L_x_4:
        /* <DEDUP_REMOVED lines=21> */
.L_x_7:
[----:B------:R-:W-:Y:S05]  /*06c0*/  BSYNC.RECONVERGENT B0 ;  /* 0x0000000000007941 */ /* 0x000fea0003800200 */
.L_x_6:
        /* <DEDUP_REMOVED lines=21> */
.L_x_9:
[----:B------:R-:W-:Y:S05]  /*0820*/  BSYNC.RECONVERGENT B0 ;  /* 0x0000000000007941 */ /* 0x000fea0003800200 */
.L_x_8:
        /* <DEDUP_REMOVED lines=21> */
.L_x_11:
[----:B------:R-:W-:Y:S05]  /*0980*/  BSYNC.RECONVERGENT B0 ;  /* 0x0000000000007941 */ /* 0x000fea0003800200 */
.L_x_10:
        /* <DEDUP_REMOVED lines=21> */
.L_x_13:
[----:B------:R-:W-:Y:S05]  /*0ae0*/  BSYNC.RECONVERGENT B0 ;  /* 0x0000000000007941 */ /* 0x000fea0003800200 */
.L_x_12:
        /* <DEDUP_REMOVED lines=21> */
.L_x_15:
[----:B------:R-:W-:Y:S05]  /*0c40*/  BSYNC.RECONVERGENT B0 ;  /* 0x0000000000007941 */ /* 0x000fea0003800200 */
.L_x_14:
[----:B------:R-:W-:Y:S01]  /*0c50*/  FMUL.RZ R0, R5, 0.15915493667125701904 ;  /* 0x3e22f98305007820 */ /* 0x000fe2000040c000 */
[----:B------:R-:W-:Y:S01]  /*0c60*/  UIADD3 UR5, UP0, UPT, UR5, 0x28000, URZ ;  /* 0x0002800005057890 */ /* 0x000fe2000ff1e0ff */
[----:B------:R-:W-:-:S03]  /*0c70*/  FADD R8, R8, UR6 ;  /* 0x0000000608087e21 */ /* 0x000fc60008000000 */
[----:B------:R-:W-:Y:S01]  /*0c80*/  UIADD3.X UR4, UPT, UPT, URZ, UR4, URZ, UP0, !UPT ;  /* 0x00000004ff047290 */ /* 0x000fe200087fe4ff */
[----:B------:R-:W0:Y:S01]  /*0c90*/  MUFU.SIN R0, R0 ;  /* 0x0000000000007308 */ /* 0x000e220000000400 */
[----:B------:R-:W-:-:S04]  /*0ca0*/  UISETP.NE.U32.AND UP0, UPT, UR5, 0x61bc000, UPT ;  /* 0x061bc0000500788c */ /* 0x000fc8000bf05070 */
[----:B------:R-:W-:Y:S01]  /*0cb0*/  UISETP.NE.AND.EX UP0, UPT, UR4, URZ, UPT, UP0 ;  /* 0x000000ff0400728c */ /* 0x000fe2000bf05300 */
[----:B0-----:R-:W-:-:S05]  /*0cc0*/  FFMA R9, R0, UR6, R9 ;  /* 0x0000000600097c23 */ /* 0x001fca0008000009 */
[----:B------:R0:W-:Y:S04]  /*0cd0*/  STG.E desc[UR8][R10.64+0xf000], R9 ;  /* 0x00f000090a007986 */ /* 0x0001e8000c101908 */
[----:B------:R0:W-:Y:S01]  /*0ce0*/  STS [R2], R9 ;  /* 0x0000000902007388 */ /* 0x0001e20000000800 */
[----:B------:R-:W-:Y:S06]  /*0cf0*/  BAR.SYNC.DEFER_BLOCKING 0x0 ;  /* 0x0000000000007b1d */ /* 0x000fec0000010000 */
[----:B------:R-:W-:Y:S05]  /*0d00*/  BRA.U UP0, `(.L_x_16) ;  /* 0xfffffff500247547 */ /* 0x000fea000b83ffff */
[----:B------:R-:W-:Y:S05]  /*0d10*/  EXIT ;  /* 0x000000000000794d */ /* 0x000fea0003800000 */
        .weak           $__internal_0_$__cuda_sm3x_div_rn_noftz_f32_slowpath
        .type           $__internal_0_$__cuda_sm3x_div_rn_noftz_f32_slowpath,@function
        .size           $__internal_0_$__cuda_sm3x_div_rn_noftz_f32_slowpath,(.L_x_47 - $__internal_0_$__cuda_sm3x_div_rn_noftz_f32_slowpath)
$__internal_0_$__cuda_sm3x_div_rn_noftz_f32_slowpath:
[----:B------:R-:W-:Y:S01]  /*0d20*/  SHF.R.U32.HI R5, RZ, 0x17, R0 ;  /* 0x00000017ff057819 */ /* 0x000fe20000011600 */
[----:B------:R-:W-:Y:S01]  /*0d30*/  BSSY.RECONVERGENT B1, `(.L_x_17) ;  /* 0x0000062000017945 */ /* 0x000fe20003800200 */
[----:B------:R-:W-:Y:S02]  /*0d40*/  SHF.R.U32.HI R12, RZ, 0x17, R3 ;  /* 0x00000017ff0c7819 */ /* 0x000fe40000011603 */
[----:B------:R-:W-:Y:S02]  /*0d50*/  LOP3.LUT R5, R5, 0xff, RZ, 0xc0, !PT ;  /* 0x000000ff05057812 */ /* 0x000fe400078ec0ff */
[----:B------:R-:W-:Y:S02]  /*0d60*/  LOP3.LUT R12, R12, 0xff, RZ, 0xc0, !PT ;  /* 0x000000ff0c0c7812 */ /* 0x000fe400078ec0ff */
[----:B------:R-:W-:Y:S02]  /*0d70*/  IADD3 R13, PT, PT, R5, -0x1, RZ ;  /* 0xffffffff050d7810 */ /* 0x000fe40007ffe0ff */
[----:B------:R-:W-:-:S02]  /*0d80*/  IADD3 R16, PT, PT, R12, -0x1, RZ ;  /* 0xffffffff0c107810 */ /* 0x000fc40007ffe0ff */
[----:B------:R-:W-:-:S04]  /*0d90*/  ISETP.GT.U32.AND P0, PT, R13, 0xfd, PT ;  /* 0x000000fd0d00780c */ /* 0x000fc80003f04070 */
[----:B------:R-:W-:-:S13]  /*0da0*/  ISETP.GT.U32.OR P0, PT, R16, 0xfd, P0 ;  /* 0x000000fd1000780c */ /* 0x000fda0000704470 */
[----:B------:R-:W-:Y:S01]  /*0db0*/  @!P0 MOV R7, RZ ;  /* 0x000000ff00078202 */ /* 0x000fe20000000f00 */
[----:B------:R-:W-:Y:S06]  /*0dc0*/  @!P0 BRA `(.L_x_18) ;  /* 0x00000000005c8947 */ /* 0x000fec0003800000 */
[----:B------:R-:W-:Y:S02]  /*0dd0*/  FSETP.GTU.FTZ.AND P0, PT, |R3|, +INF , PT ;  /* 0x7f8000000300780b */ /* 0x000fe40003f1c200 */
[----:B------:R-:W-:-:S04]  /*0de0*/  FSETP.GTU.FTZ.AND P1, PT, |R0|, +INF , PT ;  /* 0x7f8000000000780b */ /* 0x000fc80003f3c200 */
[----:B------:R-:W-:-:S13]  /*0df0*/  PLOP3.LUT P0, PT, P0, P1, PT, 0xf8, 0x8f ;  /* 0x00000000008f781c */ /* 0x000fda0000703f70 */
[----:B------:R-:W-:Y:S05]  /*0e00*/  @P0 BRA `(.L_x_19) ;  /* 0x00000004004c0947 */ /* 0x000fea0003800000 */
[----:B------:R-:W-:-:S13]  /*0e10*/  LOP3.LUT P0, RZ, R0, 0x7fffffff, R3, 0xc8, !PT ;  /* 0x7fffffff00ff7812 */ /* 0x000fda000780c803 */
[----:B------:R-:W-:Y:S05]  /*0e20*/  @!P0 BRA `(.L_x_20) ;  /* 0x00000004003c8947 */ /* 0x000fea0003800000 */
[C---:B------:R-:W-:Y:S02]  /*0e30*/  FSETP.NEU.FTZ.AND P2, PT, |R3|.reuse, +INF , PT ;  /* 0x7f8000000300780b */ /* 0x040fe40003f5d200 */
[----:B------:R-:W-:Y:S02]  /*0e40*/  FSETP.NEU.FTZ.AND P1, PT, |R0|, +INF , PT ;  /* 0x7f8000000000780b */ /* 0x000fe40003f3d200 */
[----:B------:R-:W-:-:S11]  /*0e50*/  FSETP.NEU.FTZ.AND P0, PT, |R3|, +INF , PT ;  /* 0x7f8000000300780b */ /* 0x000fd60003f1d200 */
[----:B------:R-:W-:Y:S05]  /*0e60*/  @!P1 BRA !P2, `(.L_x_20) ;  /* 0x00000004002c9947 */ /* 0x000fea0005000000 */
[----:B------:R-:W-:-:S04]  /*0e70*/  LOP3.LUT P2, RZ, R3, 0x7fffffff, RZ, 0xc0, !PT ;  /* 0x7fffffff03ff7812 */ /* 0x000fc8000784c0ff */
[----:B------:R-:W-:-:S13]  /*0e80*/  PLOP3.LUT P1, PT, P1, P2, PT, 0x2f, 0xf2 ;  /* 0x0000000000f2781c */ /* 0x000fda0000f24577 */
[----:B------:R-:W-:Y:S05]  /*0e90*/  @P1 BRA `(.L_x_21) ;  /* 0x0000000400181947 */ /* 0x000fea0003800000 */
[----:B------:R-:W-:-:S04]  /*0ea0*/  LOP3.LUT P1, RZ, R0, 0x7fffffff, RZ, 0xc0, !PT ;  /* 0x7fffffff00ff7812 */ /* 0x000fc8000782c0ff */
[----:B------:R-:W-:-:S13]  /*0eb0*/  PLOP3.LUT P0, PT, P0, P1, PT, 0x2f, 0xf2 ;  /* 0x0000000000f2781c */ /* 0x000fda0000702577 */
[----:B------:R-:W-:Y:S05]  /*0ec0*/  @P0 BRA `(.L_x_22) ;  /* 0x0000000400000947 */ /* 0x000fea0003800000 */
[----:B------:R-:W-:Y:S02]  /*0ed0*/  ISETP.GE.AND P0, PT, R16, RZ, PT ;  /* 0x000000ff1000720c */ /* 0x000fe40003f06270 */
[----:B------:R-:W-:-:S11]  /*0ee0*/  ISETP.GE.AND P1, PT, R13, RZ, PT ;  /* 0x000000ff0d00720c */ /* 0x000fd60003f26270 */
[----:B------:R-:W-:Y:S01]  /*0ef0*/  @P0 MOV R7, RZ ;  /* 0x000000ff00070202 */ /* 0x000fe20000000f00 */
[----:B------:R-:W-:Y:S01]  /*0f00*/  @!P0 FFMA R3, R3, 1.84467440737095516160e+19, RZ ;  /* 0x5f80000003038823 */ /* 0x000fe200000000ff */
[----:B------:R-:W-:Y:S01]  /*0f10*/  @!P0 MOV R7, 0xffffffc0 ;  /* 0xffffffc000078802 */ /* 0x000fe20000000f00 */
[----:B------:R-:W-:-:S03]  /*0f20*/  @!P1 FFMA R0, R0, 1.84467440737095516160e+19, RZ ;  /* 0x5f80000000009823 */ /* 0x000fc600000000ff */
[----:B------:R-:W-:-:S07]  /*0f30*/  @!P1 IADD3 R7, PT, PT, R7, 0x40, RZ ;  /* 0x0000004007079810 */ /* 0x000fce0007ffe0ff */
.L_x_18:
[----:B------:R-:W-:Y:S01]  /*0f40*/  LEA R13, R5, 0xc0800000, 0x17 ;  /* 0xc0800000050d7811 */ /* 0x000fe200078eb8ff */
[----:B------:R-:W-:Y:S01]  /*0f50*/  BSSY.RECONVERGENT B2, `(.L_x_23) ;  /* 0x0000036000027945 */ /* 0x000fe20003800200 */
[----:B------:R-:W-:Y:S02]  /*0f60*/  IADD3 R12, PT, PT, R12, -0x7f, RZ ;  /* 0xffffff810c0c7810 */ /* 0x000fe40007ffe0ff */
[----:B------:R-:W-:-:S03]  /*0f70*/  IADD3 R18, PT, PT, -R13, R0, RZ ;  /* 0x000000000d127210 */ /* 0x000fc60007ffe1ff */
[----:B------:R-:W-:Y:S01]  /*0f80*/  IMAD R0, R12, -0x800000, R3 ;  /* 0xff8000000c007824 */ /* 0x000fe200078e0203 */
[----:B------:R-:W0:Y:S01]  /*0f90*/  MUFU.RCP R16, R18 ;  /* 0x0000001200107308 */ /* 0x000e220000001000 */
[----:B------:R-:W-:Y:S01]  /*0fa0*/  FADD.FTZ R13, -R18, -RZ ;  /* 0x800000ff120d7221 */ /* 0x000fe20000010100 */
[----:B------:R-:W-:-:S04]  /*0fb0*/  IADD3 R12, PT, PT, R12, 0x7f, -R5 ;  /* 0x0000007f0c0c7810 */ /* 0x000fc80007ffe805 */
[----:B------:R-:W-:Y:S01]  /*0fc0*/  IADD3 R7, PT, PT, R12, R7, RZ ;  /* 0x000000070c077210 */ /* 0x000fe20007ffe0ff */
[----:B0-----:R-:W-:-:S04]  /*0fd0*/  FFMA R17, R16, R13, 1 ;  /* 0x3f80000010117423 */ /* 0x001fc8000000000d */
[----:B------:R-:W-:-:S04]  /*0fe0*/  FFMA R17, R16, R17, R16 ;  /* 0x0000001110117223 */ /* 0x000fc80000000010 */
[----:B------:R-:W-:-:S04]  /*0ff0*/  FFMA R16, R0, R17, RZ ;  /* 0x0000001100107223 */ /* 0x000fc800000000ff */
[----:B------:R-:W-:-:S04]  /*1000*/  FFMA R3, R13, R16, R0 ;  /* 0x000000100d037223 */ /* 0x000fc80000000000 */
[----:B------:R-:W-:-:S04]  /*1010*/  FFMA R16, R17, R3, R16 ;  /* 0x0000000311107223 */ /* 0x000fc80000000010 */
[----:B------:R-:W-:-:S04]  /*1020*/  FFMA R13, R13, R16, R0 ;  /* 0x000000100d0d7223 */ /* 0x000fc80000000000 */
[----:B------:R-:W-:-:S05]  /*1030*/  FFMA R0, R17, R13, R16 ;  /* 0x0000000d11007223 */ /* 0x000fca0000000010 */
[----:B------:R-:W-:-:S04]  /*1040*/  SHF.R.U32.HI R3, RZ, 0x17, R0 ;  /* 0x00000017ff037819 */ /* 0x000fc80000011600 */
[----:B------:R-:W-:-:S04]  /*1050*/  LOP3.LUT R12, R3, 0xff, RZ, 0xc0, !PT ;  /* 0x000000ff030c7812 */ /* 0x000fc800078ec0ff */
[----:B------:R-:W-:-:S04]  /*1060*/  IADD3 R3, PT, PT, R12, R7, RZ ;  /* 0x000000070c037210 */ /* 0x000fc80007ffe0ff */
[----:B------:R-:W-:-:S04]  /*1070*/  IADD3 R5, PT, PT, R3, -0x1, RZ ;  /* 0xffffffff03057810 */ /* 0x000fc80007ffe0ff */
[----:B------:R-:W-:-:S13]  /*1080*/  ISETP.GE.U32.AND P0, PT, R5, 0xfe, PT ;  /* 0x000000fe0500780c */ /* 0x000fda0003f06070 */
[----:B------:R-:W-:Y:S05]  /*1090*/  @!P0 BRA `(.L_x_24) ;  /* 0x0000000000808947 */ /* 0x000fea0003800000 */
[----:B------:R-:W-:-:S13]  /*10a0*/  ISETP.GT.AND P0, PT, R3, 0xfe, PT ;  /* 0x000000fe0300780c */ /* 0x000fda0003f04270 */
[----:B------:R-:W-:Y:S05]  /*10b0*/  @P0 BRA `(.L_x_25) ;  /* 0x00000000006c0947 */ /* 0x000fea0003800000 */
[----:B------:R-:W-:-:S13]  /*10c0*/  ISETP.GE.AND P0, PT, R3, 0x1, PT ;  /* 0x000000010300780c */ /* 0x000fda0003f06270 */
[----:B------:R-:W-:Y:S05]  /*10d0*/  @P0 BRA `(.L_x_26) ;  /* 0x0000000000740947 */ /* 0x000fea0003800000 */
[----:B------:R-:W-:Y:S02]  /*10e0*/  ISETP.GE.AND P0, PT, R3, -0x18, PT ;  /* 0xffffffe80300780c */ /* 0x000fe40003f06270 */
[----:B------:R-:W-:-:S11]  /*10f0*/  LOP3.LUT R0, R0, 0x80000000, RZ, 0xc0, !PT ;  /* 0x8000000000007812 */ /* 0x000fd600078ec0ff */
[----:B------:R-:W-:Y:S05]  /*1100*/  @!P0 BRA `(.L_x_26) ;  /* 0x0000000000688947 */ /* 0x000fea0003800000 */
[-CC-:B------:R-:W-:Y:S01]  /*1110*/  FFMA.RZ R5, R17, R13.reuse, R16.reuse ;  /* 0x0000000d11057223 */ /* 0x180fe2000000c010 */
[----:B------:R-:W-:Y:S01]  /*1120*/  IADD3 R12, PT, PT, R3, 0x20, RZ ;  /* 0x00000020030c7810 */ /* 0x000fe20007ffe0ff */
[CCC-:B------:R-:W-:Y:S01]  /*1130*/  FFMA.RP R7, R17.reuse, R13.reuse, R16.reuse ;  /* 0x0000000d11077223 */ /* 0x1c0fe20000008010 */
[----:B------:R-:W-:Y:S01]  /*1140*/  FFMA.RM R16, R17, R13, R16 ;  /* 0x0000000d11107223 */ /* 0x000fe20000004010 */
[----:B------:R-:W-:Y:S02]  /*1150*/  ISETP.NE.AND P2, PT, R3, RZ, PT ;  /* 0x000000ff0300720c */ /* 0x000fe40003f45270 */
[----:B------:R-:W-:Y:S02]  /*1160*/  LOP3.LUT R5, R5, 0x7fffff, RZ, 0xc0, !PT ;  /* 0x007fffff05057812 */ /* 0x000fe400078ec0ff */
[----:B------:R-:W-:Y:S02]  /*1170*/  ISETP.NE.AND P1, PT, R3, RZ, PT ;  /* 0x000000ff0300720c */ /* 0x000fe40003f25270 */
[----:B------:R-:W-:-:S02]  /*1180*/  LOP3.LUT R5, R5, 0x800000, RZ, 0xfc, !PT ;  /* 0x0080000005057812 */ /* 0x000fc400078efcff */
[----:B------:R-:W-:Y:S02]  /*1190*/  IADD3 R3, PT, PT, -R3, RZ, RZ ;  /* 0x000000ff03037210 */ /* 0x000fe40007ffe1ff */
[----:B------:R-:W-:Y:S02]  /*11a0*/  SHF.L.U32 R12, R5, R12, RZ ;  /* 0x0000000c050c7219 */ /* 0x000fe400000006ff */
[----:B------:R-:W-:Y:S02]  /*11b0*/  FSETP.NEU.FTZ.AND P0, PT, R7, R16, PT ;  /* 0x000000100700720b */ /* 0x000fe40003f1d000 */
[----:B------:R-:W-:Y:S02]  /*11c0*/  SEL R16, R3, RZ, P2 ;  /* 0x000000ff03107207 */ /* 0x000fe40001000000 */
[----:B------:R-:W-:Y:S02]  /*11d0*/  ISETP.NE.AND P1, PT, R12, RZ, P1 ;  /* 0x000000ff0c00720c */ /* 0x000fe40000f25270 */
[----:B------:R-:W-:-:S02]  /*11e0*/  SHF.R.U32.HI R16, RZ, R16, R5 ;  /* 0x00000010ff107219 */ /* 0x000fc40000011605 */
[----:B------:R-:W-:Y:S02]  /*11f0*/  PLOP3.LUT P0, PT, P0, P1, PT, 0xf8, 0x8f ;  /* 0x00000000008f781c */ /* 0x000fe40000703f70 */
[----:B------:R-:W-:Y:S02]  /*1200*/  SHF.R.U32.HI R12, RZ, 0x1, R16 ;  /* 0x00000001ff0c7819 */ /* 0x000fe40000011610 */
[----:B------:R-:W-:-:S04]  /*1210*/  SEL R3, RZ, 0x1, !P0 ;  /* 0x00000001ff037807 */ /* 0x000fc80004000000 */
[----:B------:R-:W-:-:S04]  /*1220*/  LOP3.LUT R3, R3, 0x1, R12, 0xf8, !PT ;  /* 0x0000000103037812 */ /* 0x000fc800078ef80c */
[----:B------:R-:W-:-:S04]  /*1230*/  LOP3.LUT R3, R3, R16, RZ, 0xc0, !PT ;  /* 0x0000001003037212 */ /* 0x000fc800078ec0ff */
[----:B------:R-:W-:-:S04]  /*1240*/  IADD3 R3, PT, PT, R12, R3, RZ ;  /* 0x000000030c037210 */ /* 0x000fc80007ffe0ff */
[----:B------:R-:W-:Y:S01]  /*1250*/  LOP3.LUT R0, R3, R0, RZ, 0xfc, !PT ;  /* 0x0000000003007212 */ /* 0x000fe200078efcff */
[----:B------:R-:W-:Y:S06]  /*1260*/  BRA `(.L_x_26) ;  /* 0x0000000000107947 */ /* 0x000fec0003800000 */
.L_x_25:
[----:B------:R-:W-:-:S04]  /*1270*/  LOP3.LUT R0, R0, 0x80000000, RZ, 0xc0, !PT ;  /* 0x8000000000007812 */ /* 0x000fc800078ec0ff */
[----:B------:R-:W-:Y:S01]  /*1280*/  LOP3.LUT R0, R0, 0x7f800000, RZ, 0xfc, !PT ;  /* 0x7f80000000007812 */ /* 0x000fe200078efcff */
[----:B------:R-:W-:Y:S06]  /*1290*/  BRA `(.L_x_26) ;  /* 0x0000000000047947 */ /* 0x000fec0003800000 */
.L_x_24:
[----:B------:R-:W-:-:S07]  /*12a0*/  LEA R0, R7, R0, 0x17 ;  /* 0x0000000007007211 */ /* 0x000fce00078eb8ff */
.L_x_26:
[----:B------:R-:W-:Y:S05]  /*12b0*/  BSYNC.RECONVERGENT B2 ;  /* 0x0000000000027941 */ /* 0x000fea0003800200 */
.L_x_23:
[----:B------:R-:W-:Y:S05]  /*12c0*/  BRA `(.L_x_27) ;  /* 0x0000000000207947 */ /* 0x000fea0003800000 */
.L_x_22:
[----:B------:R-:W-:-:S04]  /*12d0*/  LOP3.LUT R0, R0, 0x80000000, R3, 0x48, !PT ;  /* 0x8000000000007812 */ /* 0x000fc800078e4803 */
[----:B------:R-:W-:Y:S01]  /*12e0*/  LOP3.LUT R0, R0, 0x7f800000, RZ, 0xfc, !PT ;  /* 0x7f80000000007812 */ /* 0x000fe200078efcff */
[----:B------:R-:W-:Y:S06]  /*12f0*/  BRA `(.L_x_27) ;  /* 0x0000000000147947 */ /* 0x000fec0003800000 */
.L_x_21:
[----:B------:R-:W-:Y:S01]  /*1300*/  LOP3.LUT R0, R0, 0x80000000, R3, 0x48, !PT ;  /* 0x8000000000007812 */ /* 0x000fe200078e4803 */
[----:B------:R-:W-:Y:S06]  /*1310*/  BRA `(.L_x_27) ;  /* 0x00000000000c7947 */ /* 0x000fec0003800000 */
.L_x_20:
[----:B------:R-:W0:Y:S01]  /*1320*/  MUFU.RSQ R0, -QNAN ;  /* 0xffc0000000007908 */ /* 0x000e220000001400 */
[----:B------:R-:W-:Y:S05]  /*1330*/  BRA `(.L_x_27) ;  /* 0x0000000000047947 */ /* 0x000fea0003800000 */
.L_x_19:
[----:B------:R-:W-:-:S07]  /*1340*/  FADD.FTZ R0, R3, R0 ;  /* 0x0000000003007221 */ /* 0x000fce0000010000 */
.L_x_27:
[----:B------:R-:W-:Y:S05]  /*1350*/  BSYNC.RECONVERGENT B1 ;  /* 0x0000000000017941 */ /* 0x000fea0003800200 */
.L_x_17:
[----:B------:R-:W-:Y:S01]  /*1360*/  HFMA2 R7, -RZ, RZ, 0, 0 ;  /* 0x00000000ff077431 */ /* 0x000fe200000001ff */
[----:B0-----:R-:W-:-:S03]  /*1370*/  MOV R5, R0 ;  /* 0x0000000000057202 */ /* 0x001fc60000000f00 */
[----:B------:R-:W-:Y:S05]  /*1380*/  RET.REL.NODEC R6 `(_Z25euler_shared_memory_usagePfS_ff) ;  /* 0xffffffec061c7950 */ /* 0x000fea0003c3ffff */
.L_x_28:
[----:B------:R-:W-:-:S00]  /*1390*/  BRA `(.L_x_28) ;  /* 0xfffffffc00fc7947 */ /* 0x000fc0000383ffff */
[----:B------:R-:W-:-:S00]  /*13a0*/  NOP ;  /* 0x0000000000007918 */ /* 0x000fc00000000000 */
        /* <DEDUP_REMOVED lines=13> */
.L_x_47:


//--------------------- .text._Z12euler_simplePfS_ff --------------------------
	.section	.text._Z12euler_simplePfS_ff,"ax",@progbits
	.align	128
        .global         _Z12euler_simplePfS_ff
        .type           _Z12euler_simplePfS_ff,@function
        .size           _Z12euler_simplePfS_ff,(.L_x_48 - _Z12euler_simplePfS_ff)
        .other          _Z12euler_simplePfS_ff,@"STO_CUDA_ENTRY STV_DEFAULT"
_Z12euler_simplePfS_ff:
.text._Z12euler_simplePfS_ff:
[----:B------:R-:W0:Y:S01]  /*0000*/  LDC R1, c[0x0][0x37c] ;  /* 0x0000df00ff017b82 */ /* 0x000e220000000800 */
[----:B------:R-:W1:Y:S07]  /*0010*/  S2R R3, SR_TID.X ;  /* 0x0000000000037919 */ /* 0x000e6e0000002100 */
[----:B------:R-:W1:Y:S01]  /*0020*/  S2UR UR4, SR_CTAID.X ;  /* 0x00000000000479c3 */ /* 0x000e620000002500 */
[----:B0-----:R-:W-:-:S07]  /*0030*/  VIADD R1, R1, 0xffffffe0 ;  /* 0xffffffe001017836 */ /* 0x001fce0000000000 */
[----:B------:R-:W1:Y:S02]  /*0040*/  LDC R14, c[0x0][0x360] ;  /* 0x0000d800ff0e7b82 */ /* 0x000e640000000800 */
[----:B-1----:R-:W-:-:S05]  /*0050*/  IMAD R14, R14, UR4, R3 ;  /* 0x000000040e0e7c24 */ /* 0x002fca000f8e0203 */
[----:B------:R-:W-:-:S13]  /*0060*/  ISETP.GT.AND P0, PT, R14, 0x13ff, PT ;  /* 0x000013ff0e00780c */ /* 0x000fda0003f04270 */
[----:B------:R-:W-:Y:S05]  /*0070*/  @P0 EXIT ;  /* 0x000000000000094d */ /* 0x000fea0003800000 */
[----:B------:R-:W0:Y:S01]  /*0080*/  LDC.64 R8, c[0x0][0x380] ;  /* 0x0000e000ff087b82 */ /* 0x000e220000000a00 */
[----:B------:R-:W1:Y:S01]  /*0090*/  LDCU UR4, c[0x0][0x390] ;  /* 0x00007200ff0477ac */ /* 0x000e620008000800 */
[----:B------:R-:W-:Y:S02]  /*00a0*/  IMAD.MOV.U32 R12, RZ, RZ, RZ ;  /* 0x000000ffff0c7224 */ /* 0x000fe400078e00ff */
[----:B------:R-:W-:Y:S01]  /*00b0*/  IMAD.MOV.U32 R7, RZ, RZ, RZ ;  /* 0x000000ffff077224 */ /* 0x000fe200078e00ff */
[----:B------:R-:W2:Y:S01]  /*00c0*/  LDCU.64 UR6, c[0x0][0x358] ;  /* 0x00006b00ff0677ac */ /* 0x000ea20008000a00 */
[----:B-1----:R-:W-:Y:S02]  /*00d0*/  IMAD.U32 R5, RZ, RZ, UR4 ;  /* 0x00000004ff057e24 */ /* 0x002fe4000f8e00ff */
[----:B0-2---:R-:W-:-:S07]  /*00e0*/  IMAD.WIDE R8, R14, 0x4, R8 ;  /* 0x000000040e087825 */ /* 0x005fce00078e0208 */
.L_x_34:
[----:B0-----:R-:W2:Y:S01]  /*00f0*/  LDG.E R3, desc[UR6][R8.64] ;  /* 0x0000000608037981 */ /* 0x001ea2000c1e1900 */
[----:B------:R-:W-:Y:S01]  /*0100*/  FADD R0, R12, R5 ;  /* 0x000000050c007221 */ /* 0x000fe20000000000 */
[----:B------:R-:W-:Y:S01]  /*0110*/  BSSY.RECONVERGENT B0, `(.L_x_29) ;  /* 0x000000c000007945 */ /* 0x000fe20003800200 */
[----:B--2---:R-:W0:Y:S08]  /*0120*/  MUFU.RCP R2, R3 ;  /* 0x0000000300027308 */ /* 0x004e300000001000 */
        /* <DEDUP_REMOVED lines=8> */
[----:B------:R-:W-:Y:S05]  /*01b0*/  CALL.REL.NOINC `($__internal_1_$__cuda_sm3x_div_rn_noftz_f32_slowpath) ;  /* 0x00000004007c7944 */ /* 0x000fea0003c00000 */
[----:B------:R-:W-:-:S07]  /*01c0*/  IMAD.MOV.U32 R13, RZ, RZ, R0 ;  /* 0x000000ffff0d7224 */ /* 0x000fce00078e0000 */
.L_x_30:
[----:B------:R-:W-:Y:S05]  /*01d0*/  BSYNC.RECONVERGENT B0 ;  /* 0x0000000000007941 */ /* 0x000fea0003800200 */
.L_x_29:
[C---:B------:R-:W-:Y:S01]  /*01e0*/  FMUL R0, R13.reuse, 0.63661974668502807617 ;  /* 0x3f22f9830d007820 */ /* 0x040fe20000400000 */
[----:B------:R-:W-:Y:S01]  /*01f0*/  FSETP.GE.AND P0, PT, |R13|, 105615, PT ;  /* 0x47ce47800d00780b */ /* 0x000fe20003f06200 */
[----:B------:R-:W-:Y:S04]  /*0200*/  BSSY.RECONVERGENT B0, `(.L_x_31) ;  /* 0x000003e000007945 */ /* 0x000fe80003800200 */
[----:B------:R-:W0:Y:S02]  /*0210*/  F2I.NTZ R0, R0 ;  /* 0x0000000000007305 */ /* 0x000e240000203100 */
[----:B0-----:R-:W-:-:S05]  /*0220*/  I2FP.F32.S32 R2, R0 ;  /* 0x0000000000027245 */ /* 0x001fca0000201400 */
[----:B------:R-:W-:-:S04]  /*0230*/  FFMA R3, R2, -1.5707962512969970703, R13 ;  /* 0xbfc90fda02037823 */ /* 0x000fc8000000000d */
[----:B------:R-:W-:-:S04]  /*0240*/  FFMA R3, R2, -7.5497894158615963534e-08, R3 ;  /* 0xb3a2216802037823 */ /* 0x000fc80000000003 */
[----:B------:R-:W-:Y:S01]  /*0250*/  FFMA R4, R2, -5.3903029534742383927e-15, R3 ;  /* 0xa7c234c502047823 */ /* 0x000fe20000000003 */
[----:B------:R-:W-:Y:S06]  /*0260*/  @!P0 BRA `(.L_x_32) ;  /* 0x0000000000dc8947 */ /* 0x000fec0003800000 */
[----:B------:R-:W-:-:S13]  /*0270*/  FSETP.NEU.AND P0, PT, |R13|, +INF , PT ;  /* 0x7f8000000d00780b */ /* 0x000fda0003f0d200 */
[----:B------:R-:W-:Y:S01]  /*0280*/  @!P0 FMUL R4, RZ, R13 ;  /* 0x0000000dff048220 */ /* 0x000fe20000400000 */
[----:B------:R-:W-:Y:S01]  /*0290*/  @!P0 IMAD.MOV.U32 R0, RZ, RZ, RZ ;  /* 0x000000ffff008224 */ /* 0x000fe200078e00ff */
[----:B------:R-:W-:Y:S06]  /*02a0*/  @!P0 BRA `(.L_x_32) ;  /* 0x0000000000cc8947 */ /* 0x000fec0003800000 */
[----:B------:R-:W-:Y:S01]  /*02b0*/  IMAD.SHL.U32 R2, R13, 0x100, RZ ;  /* 0x000001000d027824 */ /* 0x000fe200078e00ff */
[----:B------:R-:W0:Y:S01]  /*02c0*/  LDCU.64 UR8, c[0x4][0x40] ;  /* 0x01000800ff0877ac */ /* 0x000e220008000a00 */
[----:B------:R-:W-:Y:S02]  /*02d0*/  IMAD.MOV.U32 R6, RZ, RZ, RZ ;  /* 0x000000ffff067224 */ /* 0x000fe400078e00ff */
[----:B------:R-:W-:Y:S01]  /*02e0*/  IMAD.MOV.U32 R0, RZ, RZ, R1 ;  /* 0x000000ffff007224 */ /* 0x000fe200078e0001 */
[----:B------:R-:W-:Y:S01]  /*02f0*/  LOP3.LUT R17, R2, 0x80000000, RZ, 0xfc, !PT ;  /* 0x8000000002117812 */ /* 0x000fe200078efcff */
[----:B------:R-:W-:Y:S01]  /*0300*/  UMOV UR5, URZ ;  /* 0x000000ff00057c82 */ /* 0x000fe20008000000 */
[----:B------:R-:W-:-:S05]  /*0310*/  UMOV UR4, URZ ;  /* 0x000000ff00047c82 */ /* 0x000fca0008000000 */
.L_x_33:
[----:B0-----:R-:W-:Y:S02]  /*0320*/  IMAD.U32 R10, RZ, RZ, UR8 ;  /* 0x00000008ff0a7e24 */ /* 0x001fe4000f8e00ff */
[----:B------:R-:W-:-:S05]  /*0330*/  IMAD.U32 R11, RZ, RZ, UR9 ;  /* 0x00000009ff0b7e24 */ /* 0x000fca000f8e00ff */
[----:B------:R-:W2:Y:S01]  /*0340*/  LDG.E.CONSTANT R2, desc[UR6][R10.64] ;  /* 0x000000060a027981 */ /* 0x000ea2000c1e9900 */
[----:B------:R-:W-:Y:S02]  /*0350*/  UIADD3 UR8, UP0, UPT, UR8, 0x4, URZ ;  /* 0x0000000408087890 */ /* 0x000fe4000ff1e0ff */
[----:B------:R-:W-:Y:S02]  /*0360*/  UIADD3 UR4, UPT, UPT, UR4, 0x1, URZ ;  /* 0x0000000104047890 */ /* 0x000fe4000fffe0ff */
[----:B------:R-:W-:Y:S02]  /*0370*/  UIADD3.X UR9, UPT, UPT, URZ, UR9, URZ, UP0, !UPT ;  /* 0x00000009ff097290 */ /* 0x000fe400087fe4ff */
[----:B------:R-:W-:Y:S01]  /*0380*/  UISETP.NE.AND UP0, UPT, UR4, 0x6, UPT ;  /* 0x000000060400788c */ /* 0x000fe2000bf05270 */
[----:B--2---:R-:W-:-:S03]  /*0390*/  IMAD.WIDE.U32 R2, R2, R17, RZ ;  /* 0x0000001102027225 */ /* 0x004fc600078e00ff */
[----:B------:R-:W-:-:S04]  /*03a0*/  IADD3 R15, P0, PT, R2, R6, RZ ;  /* 0x00000006020f7210 */ /* 0x000fc80007f1e0ff */
[----:B------:R-:W-:Y:S01]  /*03b0*/  IADD3.X R6, PT, PT, R3, UR5, RZ, P0, !PT ;  /* 0x0000000503067c10 */ /* 0x000fe200087fe4ff */
[----:B------:R0:W-:Y:S02]  /*03c0*/  STL [R0], R15 ;  /* 0x0000000f00007387 */ /* 0x0001e40000100800 */
[----:B0-----:R-:W-:Y:S01]  /*03d0*/  VIADD R0, R0, 0x4 ;  /* 0x0000000400007836 */ /* 0x001fe20000000000 */
[----:B------:R-:W-:Y:S06]  /*03e0*/  BRA.U UP0, `(.L_x_33) ;  /* 0xfffffffd00cc7547 */ /* 0x000fec000b83ffff */
[----:B------:R-:W-:Y:S01]  /*03f0*/  SHF.R.U32.HI R4, RZ, 0x17, R13 ;  /* 0x00000017ff047819 */ /* 0x000fe2000001160d */
[----:B------:R0:W-:Y:S03]  /*0400*/  STL [R1+0x18], R6 ;  /* 0x0000180601007387 */ /* 0x0001e60000100800 */
[C---:B------:R-:W-:Y:S02]  /*0410*/  LOP3.LUT R0, R4.reuse, 0xe0, RZ, 0xc0, !PT ;  /* 0x000000e004007812 */ /* 0x040fe400078ec0ff */
[----:B------:R-:W-:-:S03]  /*0420*/  LOP3.LUT P0, RZ, R4, 0x1f, RZ, 0xc0, !PT ;  /* 0x0000001f04ff7812 */ /* 0x000fc6000780c0ff */
[----:B------:R-:W-:-:S05]  /*0430*/  VIADD R0, R0, 0xffffff80 ;  /* 0xffffff8000007836 */ /* 0x000fca0000000000 */
[----:B------:R-:W-:-:S05]  /*0440*/  SHF.R.U32.HI R0, RZ, 0x5, R0 ;  /* 0x00000005ff007819 */ /* 0x000fca0000011600 */
[----:B------:R-:W-:-:S05]  /*0450*/  IMAD R15, R0, -0x4, R1 ;  /* 0xfffffffc000f7824 */ /* 0x000fca00078e0201 */
[----:B------:R-:W2:Y:S04]  /*0460*/  LDL R0, [R15+0x18] ;  /* 0x000018000f007983 */ /* 0x000ea80000100800 */
[----:B------:R-:W2:Y:S04]  /*0470*/  LDL R3, [R15+0x14] ;  /* 0x000014000f037983 */ /* 0x000ea80000100800 */
[----:B------:R-:W3:Y:S01]  /*0480*/  @P0 LDL R2, [R15+0x10] ;  /* 0x000010000f020983 */ /* 0x000ee20000100800 */
[----:B------:R-:W-:Y:S01]  /*0490*/  LOP3.LUT R4, R4, 0x1f, RZ, 0xc0, !PT ;  /* 0x0000001f04047812 */ /* 0x000fe200078ec0ff */
[----:B------:R-:W-:Y:S01]  /*04a0*/  UMOV UR4, 0x54442d19 ;  /* 0x54442d1900047882 */ /* 0x000fe20000000000 */
[----:B------:R-:W-:-:S02]  /*04b0*/  UMOV UR5, 0x3bf921fb ;  /* 0x3bf921fb00057882 */ /* 0x000fc40000000000 */
[-C--:B--2---:R-:W-:Y:S02]  /*04c0*/  @P0 SHF.L.W.U32.HI R0, R3, R4.reuse, R0 ;  /* 0x0000000403000219 */ /* 0x084fe40000010e00 */
[----:B---3--:R-:W-:Y:S02]  /*04d0*/  @P0 SHF.L.W.U32.HI R3, R2, R4, R3 ;  /* 0x0000000402030219 */ /* 0x008fe40000010e03 */
[----:B------:R-:W-:Y:S02]  /*04e0*/  ISETP.GE.AND P0, PT, R13, RZ, PT ;  /* 0x000000ff0d00720c */ /* 0x000fe40003f06270 */
[C---:B------:R-:W-:Y:S01]  /*04f0*/  SHF.L.W.U32.HI R2, R3.reuse, 0x2, R0 ;  /* 0x0000000203027819 */ /* 0x040fe20000010e00 */
[----:B------:R-:W-:-:S03]  /*0500*/  IMAD.SHL.U32 R3, R3, 0x4, RZ ;  /* 0x0000000403037824 */ /* 0x000fc600078e00ff */
[----:B------:R-:W-:Y:S02]  /*0510*/  SHF.R.S32.HI R4, RZ, 0x1f, R2 ;  /* 0x0000001fff047819 */ /* 0x000fe40000011402 */
[----:B------:R-:W-:Y:S02]  /*0520*/  LOP3.LUT R13, R2, R13, RZ, 0x3c, !PT ;  /* 0x0000000d020d7212 */ /* 0x000fe400078e3cff */
[C---:B------:R-:W-:Y:S02]  /*0530*/  LOP3.LUT R10, R4.reuse, R3, RZ, 0x3c, !PT ;  /* 0x00000003040a7212 */ /* 0x040fe400078e3cff */
[----:B------:R-:W-:Y:S02]  /*0540*/  LOP3.LUT R11, R4, R2, RZ, 0x3c, !PT ;  /* 0x00000002040b7212 */ /* 0x000fe400078e3cff */
[----:B------:R-:W-:Y:S02]  /*0550*/  SHF.R.U32.HI R3, RZ, 0x1e, R0 ;  /* 0x0000001eff037819 */ /* 0x000fe40000011600 */
[----:B------:R-:W-:-:S02]  /*0560*/  ISETP.GE.AND P1, PT, R13, RZ, PT ;  /* 0x000000ff0d00720c */ /* 0x000fc40003f26270 */
[----:B------:R-:W1:Y:S01]  /*0570*/  I2F.F64.S64 R10, R10 ;  /* 0x0000000a000a7312 */ /* 0x000e620000301c00 */
[----:B------:R-:W-:-:S05]  /*0580*/  LEA.HI R0, R2, R3, RZ, 0x1 ;  /* 0x0000000302007211 */ /* 0x000fca00078f08ff */
[----:B------:R-:W-:-:S04]  /*0590*/  IMAD.MOV R2, RZ, RZ, -R0 ;  /* 0x000000ffff027224 */ /* 0x000fc800078e0a00 */
[----:B------:R-:W-:Y:S01]  /*05a0*/  @!P0 IMAD.MOV.U32 R0, RZ, RZ, R2 ;  /* 0x000000ffff008224 */ /* 0x000fe200078e0002 */
[----:B-1----:R-:W-:-:S10]  /*05b0*/  DMUL R16, R10, UR4 ;  /* 0x000000040a107c28 */ /* 0x002fd40008000000 */
[----:B------:R-:W1:Y:S02]  /*05c0*/  F2F.F32.F64 R16, R16 ;  /* 0x0000001000107310 */ /* 0x000e640000301000 */
[----:B01----:R-:W-:-:S07]  /*05d0*/  FSEL R4, -R16, R16, !P1 ;  /* 0x0000001010047208 */ /* 0x003fce0004800100 */
.L_x_32:
[----:B------:R-:W-:Y:S05]  /*05e0*/  BSYNC.RECONVERGENT B0 ;  /* 0x0000000000007941 */ /* 0x000fea0003800200 */
.L_x_31:
[----:B------:R-:W-:Y:S02]  /*05f0*/  IMAD.MOV.U32 R6, RZ, RZ, 0x37cbac00 ;  /* 0x37cbac00ff067424 */ /* 0x000fe400078e00ff */
[----:B------:R-:W-:Y:S01]  /*0600*/  FMUL R11, R4, R4 ;  /* 0x00000004040b7220 */ /* 0x000fe20000400000 */
[C---:B------:R-:W-:Y:S01]  /*0610*/  LOP3.LUT R2, R0.reuse, 0x1, RZ, 0xc0, !PT ;  /* 0x0000000100027812 */ /* 0x040fe200078ec0ff */
[----:B------:R-:W-:Y:S01]  /*0620*/  IMAD.MOV.U32 R10, RZ, RZ, 0x3d2aaabb ;  /* 0x3d2aaabbff0a7424 */ /* 0x000fe200078e00ff */
[----:B------:R-:W-:Y:S01]  /*0630*/  LOP3.LUT P1, RZ, R0, 0x2, RZ, 0xc0, !PT ;  /* 0x0000000200ff7812 */ /* 0x000fe2000782c0ff */
[----:B------:R-:W-:Y:S01]  /*0640*/  FFMA R6, R11, R6, -0.0013887860113754868507 ;  /* 0xbab607ed0b067423 */ /* 0x000fe20000000006 */
[----:B------:R-:W-:Y:S01]  /*0650*/  ISETP.NE.U32.AND P0, PT, R2, 0x1, PT ;  /* 0x000000010200780c */ /* 0x000fe20003f05070 */
[----:B------:R-:W-:Y:S01]  /*0660*/  IMAD.MOV.U32 R13, RZ, RZ, 0x3effffff ;  /* 0x3effffffff0d7424 */ /* 0x000fe200078e00ff */
[----:B------:R-:W0:Y:S01]  /*0670*/  LDC.64 R2, c[0x0][0x388] ;  /* 0x0000e200ff027b82 */ /* 0x000e220000000a00 */
[----:B------:R-:W1:Y:S01]  /*0680*/  LDCU UR4, c[0x0][0x394] ;  /* 0x00007280ff0477ac */ /* 0x000e620008000800 */
[----:B------:R-:W-:-:S02]  /*0690*/  FSEL R6, R6, -0.00019574658654164522886, !P0 ;  /* 0xb94d415306067808 */ /* 0x000fc40004000000 */
[----:B------:R-:W-:Y:S02]  /*06a0*/  FSEL R10, R10, 0.0083327032625675201416, !P0 ;  /* 0x3c0885e40a0a7808 */ /* 0x000fe40004000000 */
[----:B------:R-:W-:-:S03]  /*06b0*/  FSEL R0, R4, 1, P0 ;  /* 0x3f80000004007808 */ /* 0x000fc60000000000 */
[----:B------:R-:W-:Y:S01]  /*06c0*/  FFMA R6, R11, R6, R10 ;  /* 0x000000060b067223 */ /* 0x000fe2000000000a */
[----:B------:R-:W-:-:S05]  /*06d0*/  FSEL R10, -R13, -0.16666662693023681641, !P0 ;  /* 0xbe2aaaa80d0a7808 */ /* 0x000fca0004000100 */
[C---:B------:R-:W-:Y:S01]  /*06e0*/  FFMA R6, R11.reuse, R6, R10 ;  /* 0x000000060b067223 */ /* 0x040fe2000000000a */
[----:B------:R-:W-:Y:S01]  /*06f0*/  FFMA R11, R11, R0, RZ ;  /* 0x000000000b0b7223 */ /* 0x000fe200000000ff */
[----:B-1----:R-:W-:-:S03]  /*0700*/  FADD R12, R12, UR4 ;  /* 0x000000040c0c7e21 */ /* 0x002fc60008000000 */
[----:B------:R-:W-:Y:S01]  /*0710*/  FFMA R0, R11, R6, R0 ;  /* 0x000000060b007223 */ /* 0x000fe20000000000 */
[----:B------:R-:W-:Y:S02]  /*0720*/  IMAD R11, R14, 0x1388, R7 ;  /* 0x000013880e0b7824 */ /* 0x000fe400078e0207 */
[----:B------:R-:W-:Y:S02]  /*0730*/  VIADD R7, R7, 0x1 ;  /* 0x0000000107077836 */ /* 0x000fe40000000000 */
[----:B------:R-:W-:Y:S01]  /*0740*/  @P1 FADD R0, RZ, -R0 ;  /* 0x80000000ff001221 */ /* 0x000fe20000000000 */
[----:B0-----:R-:W-:-:S04]  /*0750*/  IMAD.WIDE R2, R11, 0x4, R2 ;  /* 0x000000040b027825 */ /* 0x001fc800078e0202 */
[----:B------:R-:W-:Y:S01]  /*0760*/  FFMA R5, R0, UR4, R5 ;  /* 0x0000000400057c23 */ /* 0x000fe20008000005 */
[----:B------:R-:W-:-:S04]  /*0770*/  ISETP.NE.AND P0, PT, R7, 0x1388, PT ;  /* 0x000013880700780c */ /* 0x000fc80003f05270 */
[----:B------:R0:W-:Y:S09]  /*0780*/  STG.E desc[UR6][R2.64], R5 ;  /* 0x0000000502007986 */ /* 0x0001f2000c101906 */
[----:B------:R-:W-:Y:S05]  /*0790*/  @P0 BRA `(.L_x_34) ;  /* 0xfffffff800540947 */ /* 0x000fea000383ffff */
[----:B------:R-:W-:Y:S05]  /*07a0*/  EXIT ;  /* 0x000000000000794d */ /* 0x000fea0003800000 */
        .weak           $__internal_1_$__cuda_sm3x_div_rn_noftz_f32_slowpath
        .type           $__internal_1_$__cuda_sm3x_div_rn_noftz_f32_slowpath,@function
        .size           $__internal_1_$__cuda_sm3x_div_rn_noftz_f32_slowpath,(.L_x_48 - $__internal_1_$__cuda_sm3x_div_rn_noftz_f32_slowpath)
$__internal_1_$__cuda_sm3x_div_rn_noftz_f32_slowpath:
[--C-:B------:R-:W-:Y:S01]  /*07b0*/  SHF.R.U32.HI R6, RZ, 0x17, R3.reuse ;  /* 0x00000017ff067819 */ /* 0x100fe20000011603 */
[----:B------:R-:W-:Y:S01]  /*07c0*/  BSSY.RECONVERGENT B1, `(.L_x_35) ;  /* 0x0000064000017945 */ /* 0x000fe20003800200 */
[--C-:B------:R-:W-:Y:S01]  /*07d0*/  SHF.R.U32.HI R4, RZ, 0x17, R0.reuse ;  /* 0x00000017ff047819 */ /* 0x100fe20000011600 */
[----:B------:R-:W-:Y:S01]  /*07e0*/  IMAD.MOV.U32 R10, RZ, RZ, R0 ;  /* 0x000000ffff0a7224 */ /* 0x000fe200078e0000 */
[----:B------:R-:W-:Y:S01]  /*07f0*/  LOP3.LUT R6, R6, 0xff, RZ, 0xc0, !PT ;  /* 0x000000ff06067812 */ /* 0x000fe200078ec0ff */
[----:B------:R-:W-:Y:S01]  /*0800*/  IMAD.MOV.U32 R11, RZ, RZ, R3 ;  /* 0x000000ffff0b7224 */ /* 0x000fe200078e0003 */
[----:B------:R-:W-:-:S03]  /*0810*/  LOP3.LUT R16, R4, 0xff, RZ, 0xc0, !PT ;  /* 0x000000ff04107812 */ /* 0x000fc600078ec0ff */
[----:B------:R-:W-:Y:S02]  /*0820*/  VIADD R13, R6, 0xffffffff ;  /* 0xffffffff060d7836 */ /* 0x000fe40000000000 */
[----:B------:R-:W-:-:S03]  /*0830*/  VIADD R15, R16, 0xffffffff ;  /* 0xffffffff100f7836 */ /* 0x000fc60000000000 */
[----:B------:R-:W-:-:S04]  /*0840*/  ISETP.GT.U32.AND P0, PT, R13, 0xfd, PT ;  /* 0x000000fd0d00780c */ /* 0x000fc80003f04070 */
[----:B------:R-:W-:-:S13]  /*0850*/  ISETP.GT.U32.OR P0, PT, R15, 0xfd, P0 ;  /* 0x000000fd0f00780c */ /* 0x000fda0000704470 */
[----:B------:R-:W-:Y:S01]  /*0860*/  @!P0 IMAD.MOV.U32 R4, RZ, RZ, RZ ;  /* 0x000000ffff048224 */ /* 0x000fe200078e00ff */
        /* <DEDUP_REMOVED lines=19> */
[----:B------:R-:W-:Y:S02]  /*09a0*/  @P0 IMAD.MOV.U32 R4, RZ, RZ, RZ ;  /* 0x000000ffff040224 */ /* 0x000fe400078e00ff */
[----:B------:R-:W-:Y:S01]  /*09b0*/  @!P0 FFMA R10, R0, 1.84467440737095516160e+19, RZ ;  /* 0x5f800000000a8823 */ /* 0x000fe200000000ff */
[----:B------:R-:W-:Y:S02]  /*09c0*/  @!P0 IMAD.MOV.U32 R4, RZ, RZ, -0x40 ;  /* 0xffffffc0ff048424 */ /* 0x000fe400078e00ff */
[----:B------:R-:W-:Y:S02]  /*09d0*/  @!P1 FFMA R11, R3, 1.84467440737095516160e+19, RZ ;  /* 0x5f800000030b9823 */ /* 0x000fe400000000ff */
[----:B------:R-:W-:-:S07]  /*09e0*/  @!P1 VIADD R4, R4, 0x40 ;  /* 0x0000004004049836 */ /* 0x000fce0000000000 */
.L_x_36:
[----:B------:R-:W-:Y:S01]  /*09f0*/  LEA R0, R6, 0xc0800000, 0x17 ;  /* 0xc080000006007811 */ /* 0x000fe200078eb8ff */
[----:B------:R-:W-:Y:S01]  /*0a00*/  VIADD R3, R16, 0xffffff81 ;  /* 0xffffff8110037836 */ /* 0x000fe20000000000 */
[----:B------:R-:W-:Y:S03]  /*0a10*/  BSSY.RECONVERGENT B2, `(.L_x_41) ;  /* 0x0000035000027945 */ /* 0x000fe60003800200 */
[----:B------:R-:W-:Y:S02]  /*0a20*/  IMAD.IADD R11, R11, 0x1, -R0 ;  /* 0x000000010b0b7824 */ /* 0x000fe400078e0a00 */
[----:B------:R-:W-:Y:S02]  /*0a30*/  IMAD R0, R3, -0x800000, R10 ;  /* 0xff80000003007824 */ /* 0x000fe400078e020a */
[----:B------:R0:W1:Y:S01]  /*0a40*/  MUFU.RCP R13, R11 ;  /* 0x0000000b000d7308 */ /* 0x0000620000001000 */
[----:B------:R-:W-:Y:S01]  /*0a50*/  FADD.FTZ R15, -R11, -RZ ;  /* 0x800000ff0b0f7221 */ /* 0x000fe20000010100 */
[----:B0-----:R-:W-:-:S05]  /*0a60*/  IADD3 R11, PT, PT, R3, 0x7f, -R6 ;  /* 0x0000007f030b7810 */ /* 0x001fca0007ffe806 */
[----:B------:R-:W-:Y:S02]  /*0a70*/  IMAD.IADD R11, R11, 0x1, R4 ;  /* 0x000000010b0b7824 */ /* 0x000fe400078e0204 */
[----:B-1----:R-:W-:-:S04]  /*0a80*/  FFMA R16, R13, R15, 1 ;  /* 0x3f8000000d107423 */ /* 0x002fc8000000000f */
[----:B------:R-:W-:-:S04]  /*0a90*/  FFMA R17, R13, R16, R13 ;  /* 0x000000100d117223 */ /* 0x000fc8000000000d */
[----:B------:R-:W-:-:S04]  /*0aa0*/  FFMA R10, R0, R17, RZ ;  /* 0x00000011000a7223 */ /* 0x000fc800000000ff */
[----:B------:R-:W-:-:S04]  /*0ab0*/  FFMA R13, R15, R10, R0 ;  /* 0x0000000a0f0d7223 */ /* 0x000fc80000000000 */
[----:B------:R-:W-:-:S04]  /*0ac0*/  FFMA R10, R17, R13, R10 ;  /* 0x0000000d110a7223 */ /* 0x000fc8000000000a */
[----:B------:R-:W-:-:S04]  /*0ad0*/  FFMA R15, R15, R10, R0 ;  /* 0x0000000a0f0f7223 */ /* 0x000fc80000000000 */
[----:B------:R-:W-:-:S05]  /*0ae0*/  FFMA R0, R17, R15, R10 ;  /* 0x0000000f11007223 */ /* 0x000fca000000000a */
[----:B------:R-:W-:-:S04]  /*0af0*/  SHF.R.U32.HI R3, RZ, 0x17, R0 ;  /* 0x00000017ff037819 */ /* 0x000fc80000011600 */
[----:B------:R-:W-:-:S05]  /*0b00*/  LOP3.LUT R3, R3, 0xff, RZ, 0xc0, !PT ;  /* 0x000000ff03037812 */ /* 0x000fca00078ec0ff */
[----:B------:R-:W-:-:S04]  /*0b10*/  IMAD.IADD R13, R3, 0x1, R11 ;  /* 0x00000001030d7824 */ /* 0x000fc800078e020b */
[----:B------:R-:W-:-:S05]  /*0b20*/  VIADD R3, R13, 0xffffffff ;  /* 0xffffffff0d037836 */ /* 0x000fca0000000000 */
        /* <DEDUP_REMOVED lines=10> */
[----:B------:R-:W-:Y:S02]  /*0bd0*/  VIADD R11, R13, 0x20 ;  /* 0x000000200d0b7836 */ /* 0x000fe40000000000 */
[-CC-:B------:R-:W-:Y:S01]  /*0be0*/  FFMA.RM R4, R17, R15.reuse, R10.reuse ;  /* 0x0000000f11047223 */ /* 0x180fe2000000400a */
[----:B------:R-:W-:Y:S02]  /*0bf0*/  ISETP.NE.AND P2, PT, R13, RZ, PT ;  /* 0x000000ff0d00720c */ /* 0x000fe40003f45270 */
[----:B------:R-:W-:Y:S01]  /*0c00*/  LOP3.LUT R6, R3, 0x7fffff, RZ, 0xc0, !PT ;  /* 0x007fffff03067812 */ /* 0x000fe200078ec0ff */
[----:B------:R-:W-:Y:S01]  /*0c10*/  FFMA.RP R3, R17, R15, R10 ;  /* 0x0000000f11037223 */ /* 0x000fe2000000800a */
[----:B------:R-:W-:Y:S01]  /*0c20*/  IMAD.MOV R10, RZ, RZ, -R13 ;  /* 0x000000ffff0a7224 */ /* 0x000fe200078e0a0d */
[----:B------:R-:W-:Y:S02]  /*0c30*/  ISETP.NE.AND P1, PT, R13, RZ, PT ;  /* 0x000000ff0d00720c */ /* 0x000fe40003f25270 */
[----:B------:R-:W-:-:S02]  /*0c40*/  LOP3.LUT R6, R6, 0x800000, RZ, 0xfc, !PT ;  /* 0x0080000006067812 */ /* 0x000fc400078efcff */
[----:B------:R-:W-:Y:S02]  /*0c50*/  FSETP.NEU.FTZ.AND P0, PT, R3, R4, PT ;  /* 0x000000040300720b */ /* 0x000fe40003f1d000 */
[----:B------:R-:W-:Y:S02]  /*0c60*/  SHF.L.U32 R11, R6, R11, RZ ;  /* 0x0000000b060b7219 */ /* 0x000fe400000006ff */
[----:B------:R-:W-:Y:S02]  /*0c70*/  SEL R3, R10, RZ, P2 ;  /* 0x000000ff0a037207 */ /* 0x000fe40001000000 */
[----:B------:R-:W-:Y:S02]  /*0c80*/  ISETP.NE.AND P1, PT, R11, RZ, P1 ;  /* 0x000000ff0b00720c */ /* 0x000fe40000f25270 */
[----:B------:R-:W-:Y:S02]  /*0c90*/  SHF.R.U32.HI R3, RZ, R3, R6 ;  /* 0x00000003ff037219 */ /* 0x000fe40000011606 */
[----:B------:R-:W-:-:S02]  /*0ca0*/  PLOP3.LUT P0, PT, P0, P1, PT, 0xf8, 0x8f ;  /* 0x00000000008f781c */ /* 0x000fc40000703f70 */
[----:B------:R-:W-:Y:S02]  /*0cb0*/  SHF.R.U32.HI R11, RZ, 0x1, R3 ;  /* 0x00000001ff0b7819 */ /* 0x000fe40000011603 */
[----:B------:R-:W-:-:S04]  /*0cc0*/  SEL R4, RZ, 0x1, !P0 ;  /* 0x00000001ff047807 */ /* 0x000fc80004000000 */
[----:B------:R-:W-:-:S04]  /*0cd0*/  LOP3.LUT R4, R4, 0x1, R11, 0xf8, !PT ;  /* 0x0000000104047812 */ /* 0x000fc800078ef80b */
[----:B------:R-:W-:-:S05]  /*0ce0*/  LOP3.LUT R4, R4, R3, RZ, 0xc0, !PT ;  /* 0x0000000304047212 */ /* 0x000fca00078ec0ff */
[----:B------:R-:W-:-:S05]  /*0cf0*/  IMAD.IADD R11, R11, 0x1, R4 ;  /* 0x000000010b0b7824 */ /* 0x000fca00078e0204 */
[----:B------:R-:W-:Y:S01]  /*0d00*/  LOP3.LUT R0, R11, R0, RZ, 0xfc, !PT ;  /* 0x000000000b007212 */ /* 0x000fe200078efcff */
[----:B------:R-:W-:Y:S06]  /*0d10*/  BRA `(.L_x_44) ;  /* 0x0000000000107947 */ /* 0x000fec0003800000 */
.L_x_43:
[----:B------:R-:W-:-:S04]  /*0d20*/  LOP3.LUT R0, R0, 0x80000000, RZ, 0xc0, !PT ;  /* 0x8000000000007812 */ /* 0x000fc800078ec0ff */
[----:B------:R-:W-:Y:S01]  /*0d30*/  LOP3.LUT R0, R0, 0x7f800000, RZ, 0xfc, !PT ;  /* 0x7f80000000007812 */ /* 0x000fe200078efcff */
[----:B------:R-:W-:Y:S06]  /*0d40*/  BRA `(.L_x_44) ;  /* 0x0000000000047947 */ /* 0x000fec0003800000 */
.L_x_42:
[----:B------:R-:W-:-:S07]  /*0d50*/  IMAD R0, R11, 0x800000, R0 ;  /* 0x008000000b007824 */ /* 0x000fce00078e0200 */
.L_x_44:
[----:B------:R-:W-:Y:S05]  /*0d60*/  BSYNC.RECONVERGENT B2 ;  /* 0x0000000000027941 */ /* 0x000fea0003800200 */
.L_x_41:
[----:B------:R-:W-:Y:S05]  /*0d70*/  BRA `(.L_x_45) ;  /* 0x0000000000207947 */ /* 0x000fea0003800000 */
.L_x_40:
[----:B------:R-:W-:-:S04]  /*0d80*/  LOP3.LUT R0, R11, 0x80000000, R10, 0x48, !PT ;  /* 0x800000000b007812 */ /* 0x000fc800078e480a */
[----:B------:R-:W-:Y:S01]  /*0d90*/  LOP3.LUT R0, R0, 0x7f800000, RZ, 0xfc, !PT ;  /* 0x7f80000000007812 */ /* 0x000fe200078efcff */
[----:B------:R-:W-:Y:S06]  /*0da0*/  BRA `(.L_x_45) ;  /* 0x0000000000147947 */ /* 0x000fec0003800000 */
.L_x_39:
[----:B------:R-:W-:Y:S01]  /*0db0*/  LOP3.LUT R0, R11, 0x80000000, R10, 0x48, !PT ;  /* 0x800000000b007812 */ /* 0x000fe200078e480a */
[----:B------:R-:W-:Y:S06]  /*0dc0*/  BRA `(.L_x_45) ;  /* 0x00000000000c7947 */ /* 0x000fec0003800000 */
.L_x_38:
[----:B------:R-:W0:Y:S01]  /*0dd0*/  MUFU.RSQ R0, -QNAN ;  /* 0xffc0000000007908 */ /* 0x000e220000001400 */
[----:B------:R-:W-:Y:S05]  /*0de0*/  BRA `(.L_x_45) ;  /* 0x0000000000047947 */ /* 0x000fea0003800000 */
.L_x_37:
[----:B------:R-:W-:-:S07]  /*0df0*/  FADD.FTZ R0, R0, R3 ;  /* 0x0000000300007221 */ /* 0x000fce0000010000 */
.L_x_45:
[----:B------:R-:W-:Y:S05]  /*0e00*/  BSYNC.RECONVERGENT B1 ;  /* 0x0000000000017941 */ /* 0x000fea0003800200 */
.L_x_35:
[----:B------:R-:W-:-:S04]  /*0e10*/  IMAD.MOV.U32 R3, RZ, RZ, 0x0 ;  /* 0x00000000ff037424 */ /* 0x000fc800078e00ff */
[----:B0-----:R-:W-:Y:S05]  /*0e20*/  RET.REL.NODEC R2 `(_Z12euler_simplePfS_ff) ;  /* 0xfffffff002747950 */ /* 0x001fea0003c3ffff */
.L_x_46:
        /* <DEDUP_REMOVED lines=13> */
.L_x_48:


//--------------------- .nv.global.init           --------------------------
	.section	.nv.global.init,"aw",@progbits
	.align	4
.nv.global.init:
	.type		__cudart_i2opi_f,@object
	.size		__cudart_i2opi_f,(mrg32k3aM1SubSeq - __cudart_i2opi_f)
__cudart_i2opi_f:
        /*0000*/ 	.byte	0x41, 0x90, 0x43, 0x3c, 0x99, 0x95, 0x62, 0xdb, 0xc0, 0xdd, 0x34, 0xf5, 0xd1, 0x57, 0x27, 0xfc
        /*0010*/ 	.byte	0x29, 0x15, 0x44, 0x4e, 0x6e, 0x83, 0xf9, 0xa2
	.type		mrg32k3aM1SubSeq,@object
	.size		mrg32k3aM1SubSeq,(mrg32k3aM2SubSeq - mrg32k3aM1SubSeq)
mrg32k3aM1SubSeq:
        /*0018*/ 	.byte	0x0b, 0xcc, 0xee, 0x04, 0x73, 0x29, 0x8b, 0x6f, 0xf6, 0x53, 0x03, 0xf6, 0x23, 0xf6, 0xea, 0xda
        /* <DEDUP_REMOVED lines=125> */
	.type		mrg32k3aM2SubSeq,@object
	.size		mrg32k3aM2SubSeq,(mrg32k3aM1 - mrg32k3aM2SubSeq)
mrg32k3aM2SubSeq:
        /* <DEDUP_REMOVED lines=126> */
	.type		mrg32k3aM1,@object
	.size		mrg32k3aM1,(mrg32k3aM1Seq - mrg32k3aM1)
mrg32k3aM1:
        /* <DEDUP_REMOVED lines=144> */
	.type		mrg32k3aM1Seq,@object
	.size		mrg32k3aM1Seq,(mrg32k3aM2 - mrg32k3aM1Seq)
mrg32k3aM1Seq:
        /* <DEDUP_REMOVED lines=144> */
	.type		mrg32k3aM2,@object
	.size		mrg32k3aM2,(mrg32k3aM2Seq - mrg32k3aM2)
mrg32k3aM2:
        /* <DEDUP_REMOVED lines=144> */
	.type		mrg32k3aM2Seq,@object
	.size		mrg32k3aM2Seq,(precalc_xorwow_matrix - mrg32k3aM2Seq)
mrg32k3aM2Seq:
        /* <DEDUP_REMOVED lines=144> */
	.type		precalc_xorwow_matrix,@object
	.size		precalc_xorwow_matrix,(precalc_xorwow_offset_matrix - precalc_xorwow_matrix)
precalc_xorwow_matrix:
        /* <DEDUP_REMOVED lines=6400> */
	.type		precalc_xorwow_offset_matrix,@object
	.size		precalc_xorwow_offset_matrix,(.L_1 - precalc_xorwow_offset_matrix)
precalc_xorwow_offset_matrix:
        /* <DEDUP_REMOVED lines=6400> */
.L_1:


//--------------------- .nv.shared._Z25euler_shared_memory_usagePfS_ff --------------------------
	.section	.nv.shared._Z25euler_shared_memory_usagePfS_ff,"aw",@nobits
	.sectionflags	@""
	.align	4
.nv.shared._Z25euler_shared_memory_usagePfS_ff:
	.zero		5120


//--------------------- .nv.shared.reserved.0     --------------------------
	.section	.nv.shared.reserved.0,"aw",@nobits
	.weak		__nv_reservedSMEM_offset_0_alias
	.size		__nv_reservedSMEM_offset_0_alias, 0, 64
	.other		__nv_reservedSMEM_offset_0_alias,@"STO_CUDA_RESERVED_SHARED STV_DEFAULT"
__nv_reservedSMEM_offset_0_alias:
	.zero		0
	.zero		64


//--------------------- .nv.constant0._Z25euler_shared_memory_usagePfS_ff --------------------------
	.section	.nv.constant0._Z25euler_shared_memory_usagePfS_ff,"a",@progbits
	.sectionflags	@""
	.align	4
.nv.constant0._Z25euler_shared_memory_usagePfS_ff:
	.zero		920


//--------------------- .nv.constant0._Z12euler_simplePfS_ff --------------------------
	.section	.nv.constant0._Z12euler_simplePfS_ff,"a",@progbits
	.sectionflags	@""
	.align	4
.nv.constant0._Z12euler_simplePfS_ff:
	.zero		920


//--------------------- SYMBOLS --------------------------

	.type		.nv.reservedSmem.offset0,@object
	.size		.nv.reservedSmem.offset0,0x4
	.type		.nv.reservedSmem.cap,@object
	.size		.nv.reservedSmem.cap,0x4
